	.target	sm_100a

	.elftype	@"ET_EXEC"


//--------------------- .note.nv.tkinfo           --------------------------
	.section	.note.nv.tkinfo,"",@"SHT_NOTE"
	.sectionflags	@"SHF_NOTE_NV_TKINFO"
	.tkinfo
        /*0018*/ 	.word	0x00000002
        /*0030*/ 	.string	""
        /*0030*/ 	.string	"ptxas"
        /*0030*/ 	.string	"Cuda compilation tools, release 13.0, V13.0.88"
        /*0030*/ 	.string	"Build cuda_13.0.r13.0/compiler.36424714_0"
        /*0030*/ 	.string	"-arch sm_100a -m 64 "



//--------------------- .note.nv.cuinfo           --------------------------
	.section	.note.nv.cuinfo,"",@"SHT_NOTE"
	.sectionflags	@"SHF_NOTE_NV_CUINFO"
        /*0018*/ 	.short	0x0002
        /*001a*/ 	.short	0x0064
        /*001c*/ 	.short	0x0082
	.zero		2


//--------------------- .nv.info                  --------------------------
	.section	.nv.info,"",@"SHT_CUDA_INFO"
	.align	4


	//----- nvinfo : EIATTR_REGCOUNT
	.align		4
        /*0000*/ 	.byte	0x04, 0x2f
        /*0002*/ 	.short	(.L_19 - .L_18)
	.align		4
.L_18:
        /*0004*/ 	.word	index@(_ZN7cutlass13device_kernelINS_4gemm6kernel13GemmUniversalIN4cute5tupleIJiiiiEEENS1_10collective13CollectiveMmaINS1_35MainloopSm100TmaUmmaWarpSpecializedILi17ELi2ELi4ENS5_IJNS4_1CILi1EEENSA_ILi4EEESB_EEEEENS5_IJNSA_ILi64EEENSA_ILi128EEESF_EEENS_12float_e4m3_tENS5_IJlSB_lEEESI_SJ_NS4_8TiledMMAINS4_8MMA_AtomIJNS4_10MMA_TraitsINS4_19SM100_MMA_F8F6F4_SSEJSI_SI_fSF_SG_NS4_17integral_constantINS4_4UMMA5MajorELSQ_0EEESR_NSO_INSP_7ScaleInELSS_0EEEST_EEEEEENS4_6LayoutINS5_IJSB_SB_SB_EEENS5_IJNSA_ILi0EEESY_SY_EEEEENS5_IJNS4_10UnderscoreES11_S11_EEEEENS4_23SM90_TMA_LOAD_MULTICASTENS4_14ComposedLayoutINS4_7SwizzleILi2ELi4ELi3EEENS4_18smem_ptr_flag_bitsILi8EEENSW_INS5_IJNSA_ILi8EEESF_EEENS5_IJSF_SB_EEEEEEEvNS4_8identityENS4_13SM90_TMA_LOADES1E_vS1F_EENS_8epilogue10collective18CollectiveEpilogueINS1I_23Sm100TmaWarpSpecializedILi2ELi2ELi32ELb0ELb0EEEJSH_NS5_IJNSW_ISF_SB_EES1N_EEESI_SJ_SI_SJ_NS1I_6fusion15FusionCallbacksIS1M_NS1P_17LinearCombinationISI_fSI_fLNS_15FloatRoundStyleE2EEESH_S1O_JEEENS4_5SM1004TMEM4LOAD26SM100_TMEM_LOAD_16dp32b32xES1G_S1E_NS4_39AutoVectorizingCopyWithAssumedAlignmentILi128EEENS4_14SM90_TMA_STOREES1E_S20_S20_EEEvvEEEEvNT_6ParamsE)
        /*0008*/ 	.word	0x00000072


	//----- nvinfo : EIATTR_FRAME_SIZE
	.align		4
.L_19:
        /*000c*/ 	.byte	0x04, 0x11
        /*000e*/ 	.short	(.L_21 - .L_20)
	.align		4
.L_20:
        /*0010*/ 	.word	index@($__internal_2_$__cuda_sm10x_tcgen05_guardrail_trap_unallocated_columns_being_dealloced)
        /*0014*/ 	.word	0x00000000


	//----- nvinfo : EIATTR_FRAME_SIZE
	.align		4
.L_21:
        /*0018*/ 	.byte	0x04, 0x11
        /*001a*/ 	.short	(.L_23 - .L_22)
	.align		4
.L_22:
        /*001c*/ 	.word	index@($__internal_1_$__cuda_sm10x_tcgen05_guardrail_trap_phase_invalid_during_alloc)
        /*0020*/ 	.word	0x00000000


	//----- nvinfo : EIATTR_FRAME_SIZE
	.align		4
.L_23:
        /*0024*/ 	.byte	0x04, 0x11
        /*0026*/ 	.short	(.L_25 - .L_24)
	.align		4
.L_24:
        /*0028*/ 	.word	index@($__internal_0_$__cuda_sm10x_tcgen05_guardrail_trap_col_being_dealloced_not_returned_by_alloc)
        /*002c*/ 	.word	0x00000000


	//----- nvinfo : EIATTR_FRAME_SIZE
	.align		4
.L_25:
        /*0030*/ 	.byte	0x04, 0x11
        /*0032*/ 	.short	(.L_27 - .L_26)
	.align		4
.L_26:
        /*0034*/ 	.word	index@(_ZN7cutlass13device_kernelINS_4gemm6kernel13GemmUniversalIN4cute5tupleIJiiiiEEENS1_10collective13CollectiveMmaINS1_35MainloopSm100TmaUmmaWarpSpecializedILi17ELi2ELi4ENS5_IJNS4_1CILi1EEENSA_ILi4EEESB_EEEEENS5_IJNSA_ILi64EEENSA_ILi128EEESF_EEENS_12float_e4m3_tENS5_IJlSB_lEEESI_SJ_NS4_8TiledMMAINS4_8MMA_AtomIJNS4_10MMA_TraitsINS4_19SM100_MMA_F8F6F4_SSEJSI_SI_fSF_SG_NS4_17integral_constantINS4_4UMMA5MajorELSQ_0EEESR_NSO_INSP_7ScaleInELSS_0EEEST_EEEEEENS4_6LayoutINS5_IJSB_SB_SB_EEENS5_IJNSA_ILi0EEESY_SY_EEEEENS5_IJNS4_10UnderscoreES11_S11_EEEEENS4_23SM90_TMA_LOAD_MULTICASTENS4_14ComposedLayoutINS4_7SwizzleILi2ELi4ELi3EEENS4_18smem_ptr_flag_bitsILi8EEENSW_INS5_IJNSA_ILi8EEESF_EEENS5_IJSF_SB_EEEEEEEvNS4_8identityENS4_13SM90_TMA_LOADES1E_vS1F_EENS_8epilogue10collective18CollectiveEpilogueINS1I_23Sm100TmaWarpSpecializedILi2ELi2ELi32ELb0ELb0EEEJSH_NS5_IJNSW_ISF_SB_EES1N_EEESI_SJ_SI_SJ_NS1I_6fusion15FusionCallbacksIS1M_NS1P_17LinearCombinationISI_fSI_fLNS_15FloatRoundStyleE2EEESH_S1O_JEEENS4_5SM1004TMEM4LOAD26SM100_TMEM_LOAD_16dp32b32xES1G_S1E_NS4_39AutoVectorizingCopyWithAssumedAlignmentILi128EEENS4_14SM90_TMA_STOREES1E_S20_S20_EEEvvEEEEvNT_6ParamsE)
        /*0038*/ 	.word	0x00000000


	//----- nvinfo : EIATTR_MIN_STACK_SIZE
	.align		4
.L_27:
        /*003c*/ 	.byte	0x04, 0x12
        /*003e*/ 	.short	(.L_29 - .L_28)
	.align		4
.L_28:
        /*0040*/ 	.word	index@(_ZN7cutlass13device_kernelINS_4gemm6kernel13GemmUniversalIN4cute5tupleIJiiiiEEENS1_10collective13CollectiveMmaINS1_35MainloopSm100TmaUmmaWarpSpecializedILi17ELi2ELi4ENS5_IJNS4_1CILi1EEENSA_ILi4EEESB_EEEEENS5_IJNSA_ILi64EEENSA_ILi128EEESF_EEENS_12float_e4m3_tENS5_IJlSB_lEEESI_SJ_NS4_8TiledMMAINS4_8MMA_AtomIJNS4_10MMA_TraitsINS4_19SM100_MMA_F8F6F4_SSEJSI_SI_fSF_SG_NS4_17integral_constantINS4_4UMMA5MajorELSQ_0EEESR_NSO_INSP_7ScaleInELSS_0EEEST_EEEEEENS4_6LayoutINS5_IJSB_SB_SB_EEENS5_IJNSA_ILi0EEESY_SY_EEEEENS5_IJNS4_10UnderscoreES11_S11_EEEEENS4_23SM90_TMA_LOAD_MULTICASTENS4_14ComposedLayoutINS4_7SwizzleILi2ELi4ELi3EEENS4_18smem_ptr_flag_bitsILi8EEENSW_INS5_IJNSA_ILi8EEESF_EEENS5_IJSF_SB_EEEEEEEvNS4_8identityENS4_13SM90_TMA_LOADES1E_vS1F_EENS_8epilogue10collective18CollectiveEpilogueINS1I_23Sm100TmaWarpSpecializedILi2ELi2ELi32ELb0ELb0EEEJSH_NS5_IJNSW_ISF_SB_EES1N_EEESI_SJ_SI_SJ_NS1I_6fusion15FusionCallbacksIS1M_NS1P_17LinearCombinationISI_fSI_fLNS_15FloatRoundStyleE2EEESH_S1O_JEEENS4_5SM1004TMEM4LOAD26SM100_TMEM_LOAD_16dp32b32xES1G_S1E_NS4_39AutoVectorizingCopyWithAssumedAlignmentILi128EEENS4_14SM90_TMA_STOREES1E_S20_S20_EEEvvEEEEvNT_6ParamsE)
        /*0044*/ 	.word	0x00000000
.L_29:


//--------------------- .nv.compat                --------------------------
	.section	.nv.compat,"",@"SHT_CUDA_COMPAT_INFO"
	.align	4
        /*0000*/ 	.byte	0x02, 0x09, 0x01, 0x00, 0x02, 0x02, 0x02, 0x00, 0x02, 0x05, 0x05, 0x00, 0x03, 0x07, 0x01, 0x01
        /*0010*/ 	.byte	0x02, 0x03, 0x01, 0x00, 0x02, 0x06, 0x01, 0x00, 0x04, 0x0b, 0x08, 0x00, 0x09, 0x00, 0x00, 0x00
        /*0020*/ 	.byte	0x00, 0x00, 0x00, 0x00


//--------------------- .nv.info._ZN7cutlass13device_kernelINS_4gemm6kernel13GemmUniversalIN4cute5tupleIJiiiiEEENS1_10collective13CollectiveMmaINS1_35MainloopSm100TmaUmmaWarpSpecializedILi17ELi2ELi4ENS5_IJNS4_1CILi1EEENSA_ILi4EEESB_EEEEENS5_IJNSA_ILi64EEENSA_ILi128EEESF_EEENS_12float_e4m3_tENS5_IJlSB_lEEESI_SJ_NS4_8TiledMMAINS4_8MMA_AtomIJNS4_10MMA_TraitsINS4_19SM100_MMA_F8F6F4_SSEJSI_SI_fSF_SG_NS4_17integral_constantINS4_4UMMA5MajorELSQ_0EEESR_NSO_INSP_7ScaleInELSS_0EEEST_EEEEEENS4_6LayoutINS5_IJSB_SB_SB_EEENS5_IJNSA_ILi0EEESY_SY_EEEEENS5_IJNS4_10UnderscoreES11_S11_EEEEENS4_23SM90_TMA_LOAD_MULTICASTENS4_14ComposedLayoutINS4_7SwizzleILi2ELi4ELi3EEENS4_18smem_ptr_flag_bitsILi8EEENSW_INS5_IJNSA_ILi8EEESF_EEENS5_IJSF_SB_EEEEEEEvNS4_8identityENS4_13SM90_TMA_LOADES1E_vS1F_EENS_8epilogue10collective18CollectiveEpilogueINS1I_23Sm100TmaWarpSpecializedILi2ELi2ELi32ELb0ELb0EEEJSH_NS5_IJNSW_ISF_SB_EES1N_EEESI_SJ_SI_SJ_NS1I_6fusion15FusionCallbacksIS1M_NS1P_17LinearCombinationISI_fSI_fLNS_15FloatRoundStyleE2EEESH_S1O_JEEENS4_5SM1004TMEM4LOAD26SM100_TMEM_LOAD_16dp32b32xES1G_S1E_NS4_39AutoVectorizingCopyWithAssumedAlignmentILi128EEENS4_14SM90_TMA_STOREES1E_S20_S20_EEEvvEEEEvNT_6ParamsE --------------------------
	.section	.nv.info._ZN7cutlass13device_kernelINS_4gemm6kernel13GemmUniversalIN4cute5tupleIJiiiiEEENS1_10collective13CollectiveMmaINS1_35MainloopSm100TmaUmmaWarpSpecializedILi17ELi2ELi4ENS5_IJNS4_1CILi1EEENSA_ILi4EEESB_EEEEENS5_IJNSA_ILi64EEENSA_ILi128EEESF_EEENS_12float_e4m3_tENS5_IJlSB_lEEESI_SJ_NS4_8TiledMMAINS4_8MMA_AtomIJNS4_10MMA_TraitsINS4_19SM100_MMA_F8F6F4_SSEJSI_SI_fSF_SG_NS4_17integral_constantINS4_4UMMA5MajorELSQ_0EEESR_NSO_INSP_7ScaleInELSS_0EEEST_EEEEEENS4_6LayoutINS5_IJSB_SB_SB_EEENS5_IJNSA_ILi0EEESY_SY_EEEEENS5_IJNS4_10UnderscoreES11_S11_EEEEENS4_23SM90_TMA_LOAD_MULTICASTENS4_14ComposedLayoutINS4_7SwizzleILi2ELi4ELi3EEENS4_18smem_ptr_flag_bitsILi8EEENSW_INS5_IJNSA_ILi8EEESF_EEENS5_IJSF_SB_EEEEEEEvNS4_8identityENS4_13SM90_TMA_LOADES1E_vS1F_EENS_8epilogue10collective18CollectiveEpilogueINS1I_23Sm100TmaWarpSpecializedILi2ELi2ELi32ELb0ELb0EEEJSH_NS5_IJNSW_ISF_SB_EES1N_EEESI_SJ_SI_SJ_NS1I_6fusion15FusionCallbacksIS1M_NS1P_17LinearCombinationISI_fSI_fLNS_15FloatRoundStyleE2EEESH_S1O_JEEENS4_5SM1004TMEM4LOAD26SM100_TMEM_LOAD_16dp32b32xES1G_S1E_NS4_39AutoVectorizingCopyWithAssumedAlignmentILi128EEENS4_14SM90_TMA_STOREES1E_S20_S20_EEEvvEEEEvNT_6ParamsE,"",@"SHT_CUDA_INFO"
	.sectionflags	@""
	.align	4


	//----- nvinfo : EIATTR_CUDA_API_VERSION
	.align		4
        /*0000*/ 	.byte	0x04, 0x37
        /*0002*/ 	.short	(.L_31 - .L_30)
.L_30:
        /*0004*/ 	.word	0x00000082


	//----- nvinfo : EIATTR_KPARAM_INFO
	.align		4
.L_31:
        /*0008*/ 	.byte	0x04, 0x17
        /*000a*/ 	.short	(.L_33 - .L_32)
.L_32:
        /*000c*/ 	.word	0x00000000
        /*0010*/ 	.short	0x0000
        /*0012*/ 	.short	0x0000
        /*0014*/ 	.byte	0x00, 0xf0, 0x01, 0x20


	//----- nvinfo : EIATTR_AT_ENTRY_FRAGMENTS
	.align		4
.L_33:
        /*0018*/ 	.byte	0x04, 0x4f
        /*001a*/ 	.short	(.L_35 - .L_34)


	//   ....[0]....
.L_34:
        /*001c*/ 	.word	0x00000006


	//----- nvinfo : EIATTR_RESERVED_SMEM_USED
	.align		4
.L_35:
        /*0020*/ 	.byte	0x01, 0x41
	.zero		2


	//----- nvinfo : EIATTR_SPARSE_MMA_MASK
	.align		4
        /*0024*/ 	.byte	0x03, 0x50
        /*0026*/ 	.short	0x0000


	//----- nvinfo : EIATTR_TCGEN05_1CTA_USED
	.align		4
        /*0028*/ 	.byte	0x01, 0x51
	.zero		2


	//----- nvinfo : EIATTR_MAXREG_COUNT
	.align		4
        /*002c*/ 	.byte	0x03, 0x1b
        /*002e*/ 	.short	0x00ff


	//----- nvinfo : EIATTR_NUM_BARRIERS
	.align		4
        /*0030*/ 	.byte	0x02, 0x4c
        /*0032*/ 	.byte	0x07
	.zero		1


	//----- nvinfo : EIATTR_EXTERNS
	.align		4
        /*0034*/ 	.byte	0x04, 0x0f
        /*0036*/ 	.short	(.L_37 - .L_36)


	//   ....[0]....
	.align		4
.L_36:
        /*0038*/ 	.word	index@(__assertfail)


	//----- nvinfo : EIATTR_MERCURY_ISA_VERSION
	.align		4
.L_37:
        /*003c*/ 	.byte	0x03, 0x5f
        /*003e*/ 	.short	0x0101


	//----- nvinfo : EIATTR_INT_WARP_WIDE_INSTR_OFFSETS
	.align		4
        /*0040*/ 	.byte	0x04, 0x31
        /*0042*/ 	.short	(.L_39 - .L_38)


	//   ....[0]....
.L_38:
        /*0044*/ 	.word	0x00004530


	//   ....[1]....
        /*0048*/ 	.word	0x00004550


	//   ....[2]....
        /*004c*/ 	.word	0x00004580


	//   ....[3]....
        /*0050*/ 	.word	0x000050c0


	//   ....[4]....
        /*0054*/ 	.word	0x00005130


	//   ....[5]....
        /*0058*/ 	.word	0x00005200


	//   ....[6]....
        /*005c*/ 	.word	0x000052b0


	//----- nvinfo : EIATTR_COOP_GROUP_MASK_REGIDS
	.align		4
.L_39:
        /*0060*/ 	.byte	0x04, 0x29
        /*0062*/ 	.short	(.L_41 - .L_40)


	//   ....[0]....
.L_40:
        /*0064*/ 	.word	0xffffffff


	//   ....[1]....
        /*0068*/ 	.word	0xffffffff


	//   ....[2]....
        /*006c*/ 	.word	0xffffffff


	//   ....[3]....
        /*0070*/ 	.word	0xffffffff


	//   ....[4]....
        /*0074*/ 	.word	0xffffffff


	//   ....[5]....
        /*0078*/ 	.word	0xffffffff


	//   ....[6]....
        /*007c*/ 	.word	0xffffffff


	//   ....[7]....
        /*0080*/ 	.word	0xffffffff


	//   ....[8]....
        /*0084*/ 	.word	0xffffffff


	//   ....[9]....
        /*0088*/ 	.word	0xffffffff


	//   ....[10]....
        /*008c*/ 	.word	0xffffffff


	//   ....[11]....
        /*0090*/ 	.word	0xffffffff


	//   ....[12]....
        /*0094*/ 	.word	0xffffffff


	//   ....[13]....
        /*0098*/ 	.word	0xffffffff


	//----- nvinfo : EIATTR_COOP_GROUP_INSTR_OFFSETS
	.align		4
.L_41:
        /*009c*/ 	.byte	0x04, 0x28
        /*009e*/ 	.short	(.L_43 - .L_42)


	//   ....[0]....
.L_42:
        /*00a0*/ 	.word	0x00000080


	//   ....[1]....
        /*00a4*/ 	.word	0x000004f0


	//   ....[2]....
        /*00a8*/ 	.word	0x00000870


	//   ....[3]....
        /*00ac*/ 	.word	0x000009d0


	//   ....[4]....
        /*00b0*/ 	.word	0x00000ad0


	//   ....[5]....
        /*00b4*/ 	.word	0x00000c40


	//   ....[6]....
        /*00b8*/ 	.word	0x00000de0


	//   ....[7]....
        /*00bc*/ 	.word	0x00000f90


	//   ....[8]....
        /*00c0*/ 	.word	0x000021e0


	//   ....[9]....
        /*00c4*/ 	.word	0x00003800


	//   ....[10]....
        /*00c8*/ 	.word	0x00003a10


	//   ....[11]....
        /*00cc*/ 	.word	0x00003a40


	//   ....[12]....
        /*00d0*/ 	.word	0x00004410


	//   ....[13]....
        /*00d4*/ 	.word	0x00004640


	//----- nvinfo : EIATTR_VRC_CTA_INIT_COUNT
	.align		4
.L_43:
        /*00d8*/ 	.byte	0x02, 0x4a
        /*00da*/ 	.byte	0x80
	.zero		1


	//----- nvinfo : EIATTR_SYSCALL_OFFSETS
	.align		4
        /*00dc*/ 	.byte	0x04, 0x46
        /*00de*/ 	.short	(.L_45 - .L_44)


	//   ....[0]....
.L_44:
        /*00e0*/ 	.word	0x00005ec0


	//   ....[1]....
        /*00e4*/ 	.word	0x00006000


	//   ....[2]....
        /*00e8*/ 	.word	0x00006830


	//   ....[3]....
        /*00ec*/ 	.word	0x000075c0


	//----- nvinfo : EIATTR_MBARRIER_INSTR_OFFSETS
	.align		4
.L_45:
        /*00f0*/ 	.byte	0x04, 0x39
        /*00f2*/ 	.short	(.L_47 - .L_46)


	//   ....[0]....
.L_46:
        /*00f4*/ 	.word	0x00000630
        /*00f8*/ 	.word	0x000000ff
        /*00fc*/ 	.word	0x00000000
        /*0100*/ 	.short	0x0100
        /*0102*/ 	.byte	0x04
	.zero		1


	//   ....[1]....
        /*0104*/ 	.word	0x00000640
        /*0108*/ 	.word	0x000000ff
        /*010c*/ 	.word	0x00000088
        /*0110*/ 	.short	0x0100
        /*0112*/ 	.byte	0x04
	.zero		1


	//   ....[2]....
        /*0114*/ 	.word	0x00000650
        /*0118*/ 	.word	0x000000ff
        /*011c*/ 	.word	0x00000008
        /*0120*/ 	.short	0x0100
        /*0122*/ 	.byte	0x04
	.zero		1


	//   ....[3]....
        /*0124*/ 	.word	0x00000660
        /*0128*/ 	.word	0x000000ff
        /*012c*/ 	.word	0x00000090
        /*0130*/ 	.short	0x0100
        /*0132*/ 	.byte	0x04
	.zero		1


	//   ....[4]....
        /*0134*/ 	.word	0x00000670
        /*0138*/ 	.word	0x000000ff
        /*013c*/ 	.word	0x00000010
        /*0140*/ 	.short	0x0100
        /*0142*/ 	.byte	0x04
	.zero		1


	//   ....[5]....
        /*0144*/ 	.word	0x00000680
        /*0148*/ 	.word	0x000000ff
        /*014c*/ 	.word	0x00000098
        /*0150*/ 	.short	0x0100
        /*0152*/ 	.byte	0x04
	.zero		1


	//   ....[6]....
        /*0154*/ 	.word	0x00000690
        /*0158*/ 	.word	0x000000ff
        /*015c*/ 	.word	0x00000018
        /*0160*/ 	.short	0x0100
        /*0162*/ 	.byte	0x04
	.zero		1


	//   ....[7]....
        /*0164*/ 	.word	0x000006a0
        /*0168*/ 	.word	0x000000ff
        /*016c*/ 	.word	0x000000a0
        /*0170*/ 	.short	0x0100
        /*0172*/ 	.byte	0x04
	.zero		1


	//   ....[8]....
        /*0174*/ 	.word	0x000006b0
        /*0178*/ 	.word	0x000000ff
        /*017c*/ 	.word	0x00000020
        /*0180*/ 	.short	0x0100
        /*0182*/ 	.byte	0x04
	.zero		1


	//   ....[9]....
        /*0184*/ 	.word	0x000006c0
        /*0188*/ 	.word	0x000000ff
        /*018c*/ 	.word	0x000000a8
        /*0190*/ 	.short	0x0100
        /*0192*/ 	.byte	0x04
	.zero		1


	//   ....[10]....
        /*0194*/ 	.word	0x000006d0
        /*0198*/ 	.word	0x000000ff
        /*019c*/ 	.word	0x00000028
        /*01a0*/ 	.short	0x0100
        /*01a2*/ 	.byte	0x04
	.zero		1


	//   ....[11]....
        /*01a4*/ 	.word	0x000006e0
        /*01a8*/ 	.word	0x000000ff
        /*01ac*/ 	.word	0x000000b0
        /*01b0*/ 	.short	0x0100
        /*01b2*/ 	.byte	0x04
	.zero		1


	//   ....[12]....
        /*01b4*/ 	.word	0x000006f0
        /*01b8*/ 	.word	0x000000ff
        /*01bc*/ 	.word	0x00000030
        /*01c0*/ 	.short	0x0100
        /*01c2*/ 	.byte	0x04
	.zero		1


	//   ....[13]....
        /*01c4*/ 	.word	0x00000700
        /*01c8*/ 	.word	0x000000ff
        /*01cc*/ 	.word	0x000000b8
        /*01d0*/ 	.short	0x0100
        /*01d2*/ 	.byte	0x04
	.zero		1


	//   ....[14]....
        /*01d4*/ 	.word	0x00000710
        /*01d8*/ 	.word	0x000000ff
        /*01dc*/ 	.word	0x00000038
        /*01e0*/ 	.short	0x0100
        /*01e2*/ 	.byte	0x04
	.zero		1


	//   ....[15]....
        /*01e4*/ 	.word	0x00000720
        /*01e8*/ 	.word	0x000000ff
        /*01ec*/ 	.word	0x000000c0
        /*01f0*/ 	.short	0x0100
        /*01f2*/ 	.byte	0x04
	.zero		1


	//   ....[16]....
        /*01f4*/ 	.word	0x00000730
        /*01f8*/ 	.word	0x000000ff
        /*01fc*/ 	.word	0x00000040
        /*0200*/ 	.short	0x0100
        /*0202*/ 	.byte	0x04
	.zero		1


	//   ....[17]....
        /*0204*/ 	.word	0x00000740
        /*0208*/ 	.word	0x000000ff
        /*020c*/ 	.word	0x000000c8
        /*0210*/ 	.short	0x0100
        /*0212*/ 	.byte	0x04
	.zero		1


	//   ....[18]....
        /*0214*/ 	.word	0x00000750
        /*0218*/ 	.word	0x000000ff
        /*021c*/ 	.word	0x00000048
        /*0220*/ 	.short	0x0100
        /*0222*/ 	.byte	0x04
	.zero		1


	//   ....[19]....
        /*0224*/ 	.word	0x00000760
        /*0228*/ 	.word	0x000000ff
        /*022c*/ 	.word	0x000000d0
        /*0230*/ 	.short	0x0100
        /*0232*/ 	.byte	0x04
	.zero		1


	//   ....[20]....
        /*0234*/ 	.word	0x00000770
        /*0238*/ 	.word	0x000000ff
        /*023c*/ 	.word	0x00000050
        /*0240*/ 	.short	0x0100
        /*0242*/ 	.byte	0x04
	.zero		1


	//   ....[21]....
        /*0244*/ 	.word	0x00000780
        /*0248*/ 	.word	0x000000ff
        /*024c*/ 	.word	0x000000d8
        /*0250*/ 	.short	0x0100
        /*0252*/ 	.byte	0x04
	.zero		1


	//   ....[22]....
        /*0254*/ 	.word	0x00000790
        /*0258*/ 	.word	0x000000ff
        /*025c*/ 	.word	0x00000058
        /*0260*/ 	.short	0x0100
        /*0262*/ 	.byte	0x04
	.zero		1


	//   ....[23]....
        /*0264*/ 	.word	0x000007a0
        /*0268*/ 	.word	0x000000ff
        /*026c*/ 	.word	0x000000e0
        /*0270*/ 	.short	0x0100
        /*0272*/ 	.byte	0x04
	.zero		1


	//   ....[24]....
        /*0274*/ 	.word	0x000007b0
        /*0278*/ 	.word	0x000000ff
        /*027c*/ 	.word	0x00000060
        /*0280*/ 	.short	0x0100
        /*0282*/ 	.byte	0x04
	.zero		1


	//   ....[25]....
        /*0284*/ 	.word	0x000007c0
        /*0288*/ 	.word	0x000000ff
        /*028c*/ 	.word	0x000000e8
        /*0290*/ 	.short	0x0100
        /*0292*/ 	.byte	0x04
	.zero		1


	//   ....[26]....
        /*0294*/ 	.word	0x000007d0
        /*0298*/ 	.word	0x000000ff
        /*029c*/ 	.word	0x00000068
        /*02a0*/ 	.short	0x0100
        /*02a2*/ 	.byte	0x04
	.zero		1


	//   ....[27]....
        /*02a4*/ 	.word	0x000007e0
        /*02a8*/ 	.word	0x000000ff
        /*02ac*/ 	.word	0x000000f0
        /*02b0*/ 	.short	0x0100
        /*02b2*/ 	.byte	0x04
	.zero		1


	//   ....[28]....
        /*02b4*/ 	.word	0x000007f0
        /*02b8*/ 	.word	0x000000ff
        /*02bc*/ 	.word	0x00000070
        /*02c0*/ 	.short	0x0100
        /*02c2*/ 	.byte	0x04
	.zero		1


	//   ....[29]....
        /*02c4*/ 	.word	0x00000800
        /*02c8*/ 	.word	0x000000ff
        /*02cc*/ 	.word	0x000000f8
        /*02d0*/ 	.short	0x0100
        /*02d2*/ 	.byte	0x04
	.zero		1


	//   ....[30]....
        /*02d4*/ 	.word	0x00000810
        /*02d8*/ 	.word	0x000000ff
        /*02dc*/ 	.word	0x00000078
        /*02e0*/ 	.short	0x0100
        /*02e2*/ 	.byte	0x04
	.zero		1


	//   ....[31]....
        /*02e4*/ 	.word	0x00000820
        /*02e8*/ 	.word	0x000000ff
        /*02ec*/ 	.word	0x00000100
        /*02f0*/ 	.short	0x0100
        /*02f2*/ 	.byte	0x04
	.zero		1


	//   ....[32]....
        /*02f4*/ 	.word	0x00000830
        /*02f8*/ 	.word	0x000000ff
        /*02fc*/ 	.word	0x00000080
        /*0300*/ 	.short	0x0100
        /*0302*/ 	.byte	0x04
	.zero		1


	//   ....[33]....
        /*0304*/ 	.word	0x00000840
        /*0308*/ 	.word	0x000000ff
        /*030c*/ 	.word	0x00000108
        /*0310*/ 	.short	0x0100
        /*0312*/ 	.byte	0x04
	.zero		1


	//   ....[34]....
        /*0314*/ 	.word	0x00000980
        /*0318*/ 	.word	0x000000ff
        /*031c*/ 	.word	0x00000110
        /*0320*/ 	.short	0x0100
        /*0322*/ 	.byte	0x04
	.zero		1


	//   ....[35]....
        /*0324*/ 	.word	0x00000990
        /*0328*/ 	.word	0x000000ff
        /*032c*/ 	.word	0x00000120
        /*0330*/ 	.short	0x0100
        /*0332*/ 	.byte	0x04
	.zero		1


	//   ....[36]....
        /*0334*/ 	.word	0x000009a0
        /*0338*/ 	.word	0x000000ff
        /*033c*/ 	.word	0x00000118
        /*0340*/ 	.short	0x0100
        /*0342*/ 	.byte	0x04
	.zero		1


	//   ....[37]....
        /*0344*/ 	.word	0x000009b0
        /*0348*/ 	.word	0x000000ff
        /*034c*/ 	.word	0x00000128
        /*0350*/ 	.short	0x0100
        /*0352*/ 	.byte	0x04
	.zero		1


	//   ....[38]....
        /*0354*/ 	.word	0x00000aa0
        /*0358*/ 	.word	0x000000ff
        /*035c*/ 	.word	0x00000130
        /*0360*/ 	.short	0x0100
        /*0362*/ 	.byte	0x06
	.zero		1


	//   ....[39]....
        /*0364*/ 	.word	0x00000ab0
        /*0368*/ 	.word	0x000000ff
        /*036c*/ 	.word	0x00000138
        /*0370*/ 	.short	0x0100
        /*0372*/ 	.byte	0x06
	.zero		1


	//   ....[40]....
        /*0374*/ 	.word	0x00000bf0
        /*0378*/ 	.word	0x000000ff
        /*037c*/ 	.word	0x00000140
        /*0380*/ 	.short	0x0100
        /*0382*/ 	.byte	0x06
	.zero		1


	//   ....[41]....
        /*0384*/ 	.word	0x00000c00
        /*0388*/ 	.word	0x000000ff
        /*038c*/ 	.word	0x00000150
        /*0390*/ 	.short	0x0100
        /*0392*/ 	.byte	0x06
	.zero		1


	//   ....[42]....
        /*0394*/ 	.word	0x00000c10
        /*0398*/ 	.word	0x000000ff
        /*039c*/ 	.word	0x00000148
        /*03a0*/ 	.short	0x0100
        /*03a2*/ 	.byte	0x06
	.zero		1


	//   ....[43]....
        /*03a4*/ 	.word	0x00000c20
        /*03a8*/ 	.word	0x000000ff
        /*03ac*/ 	.word	0x00000158
        /*03b0*/ 	.short	0x0100
        /*03b2*/ 	.byte	0x06
	.zero		1


	//   ....[44]....
        /*03b4*/ 	.word	0x00000d50
        /*03b8*/ 	.word	0x000000ff
        /*03bc*/ 	.word	0x00000160
        /*03c0*/ 	.short	0x0100
        /*03c2*/ 	.byte	0x04
	.zero		1


	//   ....[45]....
        /*03c4*/ 	.word	0x00000d60
        /*03c8*/ 	.word	0x000000ff
        /*03cc*/ 	.word	0x00000180
        /*03d0*/ 	.short	0x0100
        /*03d2*/ 	.byte	0x04
	.zero		1


	//   ....[46]....
        /*03d4*/ 	.word	0x00000d70
        /*03d8*/ 	.word	0x000000ff
        /*03dc*/ 	.word	0x00000168
        /*03e0*/ 	.short	0x0100
        /*03e2*/ 	.byte	0x04
	.zero		1


	//   ....[47]....
        /*03e4*/ 	.word	0x00000d80
        /*03e8*/ 	.word	0x000000ff
        /*03ec*/ 	.word	0x00000188
        /*03f0*/ 	.short	0x0100
        /*03f2*/ 	.byte	0x04
	.zero		1


	//   ....[48]....
        /*03f4*/ 	.word	0x00000d90
        /*03f8*/ 	.word	0x000000ff
        /*03fc*/ 	.word	0x00000170
        /*0400*/ 	.short	0x0100
        /*0402*/ 	.byte	0x04
	.zero		1


	//   ....[49]....
        /*0404*/ 	.word	0x00000da0
        /*0408*/ 	.word	0x000000ff
        /*040c*/ 	.word	0x00000190
        /*0410*/ 	.short	0x0100
        /*0412*/ 	.byte	0x04
	.zero		1


	//   ....[50]....
        /*0414*/ 	.word	0x00000db0
        /*0418*/ 	.word	0x000000ff
        /*041c*/ 	.word	0x00000178
        /*0420*/ 	.short	0x0100
        /*0422*/ 	.byte	0x04
	.zero		1


	//   ....[51]....
        /*0424*/ 	.word	0x00000dc0
        /*0428*/ 	.word	0x000000ff
        /*042c*/ 	.word	0x00000198
        /*0430*/ 	.short	0x0100
        /*0432*/ 	.byte	0x04
	.zero		1


	//   ....[52]....
        /*0434*/ 	.word	0x00000eb0
        /*0438*/ 	.word	0x000000ff
        /*043c*/ 	.word	0x000001a0
        /*0440*/ 	.short	0x0100
        /*0442*/ 	.byte	0x04
	.zero		1


	//   ....[53]....
        /*0444*/ 	.word	0x00000ec0
        /*0448*/ 	.word	0x000000ff
        /*044c*/ 	.word	0x000001b0
        /*0450*/ 	.short	0x0100
        /*0452*/ 	.byte	0x04
	.zero		1


	//   ....[54]....
        /*0454*/ 	.word	0x00000ed0
        /*0458*/ 	.word	0x000000ff
        /*045c*/ 	.word	0x000001a8
        /*0460*/ 	.short	0x0100
        /*0462*/ 	.byte	0x04
	.zero		1


	//   ....[55]....
        /*0464*/ 	.word	0x00000ee0
        /*0468*/ 	.word	0x000000ff
        /*046c*/ 	.word	0x000001b8
        /*0470*/ 	.short	0x0100
        /*0472*/ 	.byte	0x04
	.zero		1


	//   ....[56]....
        /*0474*/ 	.word	0x00001a90
        /*0478*/ 	.word	0x00000000
        /*047c*/ 	.word	0x000001b0
        /*0480*/ 	.short	0x010a
        /*0482*/ 	.byte	0xff
	.zero		1


	//   ....[57]....
        /*0484*/ 	.word	0x00001ab0
        /*0488*/ 	.word	0x00000000
        /*048c*/ 	.word	0x000001a0
        /*0490*/ 	.short	0x0101
        /*0492*/ 	.byte	0xff
	.zero		1


	//   ....[58]....
        /*0494*/ 	.word	0x00001b70
        /*0498*/ 	.word	0x000000ff
        /*049c*/ 	.word	0x00000088
        /*04a0*/ 	.short	0x010a
        /*04a2*/ 	.byte	0x04
	.zero		1


	//   ....[59]....
        /*04a4*/ 	.word	0x00001bf0
        /*04a8*/ 	.word	0x000000ff
        /*04ac*/ 	.word	0x00000088
        /*04b0*/ 	.short	0x010a
        /*04b2*/ 	.byte	0x21
	.zero		1


	//   ....[60]....
        /*04b4*/ 	.word	0x00001d80
        /*04b8*/ 	.word	0x000000ff
        /*04bc*/ 	.word	0x00000088
        /*04c0*/ 	.short	0x010a
        /*04c2*/ 	.byte	0x08
	.zero		1


	//   ....[61]....
        /*04c4*/ 	.word	0x00001ea0
        /*04c8*/ 	.word	0x000000ff
        /*04cc*/ 	.word	0x00000138
        /*04d0*/ 	.short	0x0101
        /*04d2*/ 	.byte	0x07
	.zero		1


	//   ....[62]....
        /*04d4*/ 	.word	0x00001ec0
        /*04d8*/ 	.word	0x000000ff
        /*04dc*/ 	.word	0x00000088
        /*04e0*/ 	.short	0x010a
        /*04e2*/ 	.byte	0x04
	.zero		1


	//   ....[63]....
        /*04e4*/ 	.word	0x00001f40
        /*04e8*/ 	.word	0x000000ff
        /*04ec*/ 	.word	0x00000088
        /*04f0*/ 	.short	0x010a
        /*04f2*/ 	.byte	0x11
	.zero		1


	//   ....[64]....
        /*04f4*/ 	.word	0x000020d0
        /*04f8*/ 	.word	0x000000ff
        /*04fc*/ 	.word	0x00000088
        /*0500*/ 	.short	0x010a
        /*0502*/ 	.byte	0x06
	.zero		1


	//   ....[65]....
        /*0504*/ 	.word	0x00002210
        /*0508*/ 	.word	0x00000003
        /*050c*/ 	.word	0x00000140
        /*0510*/ 	.short	0x010a
        /*0512*/ 	.byte	0xff
	.zero		1


	//   ....[66]....
        /*0514*/ 	.word	0x00002360
        /*0518*/ 	.word	0x00000000
        /*051c*/ 	.word	0x00000000
        /*0520*/ 	.short	0x0101
        /*0522*/ 	.byte	0xff
	.zero		1


	//   ....[67]....
        /*0524*/ 	.word	0x00002900
        /*0528*/ 	.word	0x000000ff
        /*052c*/ 	.word	0x00000000
        /*0530*/ 	.short	0x010a
        /*0532*/ 	.byte	0x04
	.zero		1


	//   ....[68]....
        /*0534*/ 	.word	0x00002990
        /*0538*/ 	.word	0x000000ff
        /*053c*/ 	.word	0x00000000
        /*0540*/ 	.short	0x010a
        /*0542*/ 	.byte	0x05
	.zero		1


	//   ....[69]....
        /*0544*/ 	.word	0x00002a20
        /*0548*/ 	.word	0x000000ff
        /*054c*/ 	.word	0x00000000
        /*0550*/ 	.short	0x010a
        /*0552*/ 	.byte	0x05
	.zero		1


	//   ....[70]....
        /*0554*/ 	.word	0x00002ab0
        /*0558*/ 	.word	0x000000ff
        /*055c*/ 	.word	0x00000000
        /*0560*/ 	.short	0x010a
        /*0562*/ 	.byte	0x05
	.zero		1


	//   ....[71]....
        /*0564*/ 	.word	0x00002b40
        /*0568*/ 	.word	0x000000ff
        /*056c*/ 	.word	0x00000000
        /*0570*/ 	.short	0x010a
        /*0572*/ 	.byte	0x05
	.zero		1


	//   ....[72]....
        /*0574*/ 	.word	0x00002bd0
        /*0578*/ 	.word	0x000000ff
        /*057c*/ 	.word	0x00000000
        /*0580*/ 	.short	0x010a
        /*0582*/ 	.byte	0x05
	.zero		1


	//   ....[73]....
        /*0584*/ 	.word	0x00002c60
        /*0588*/ 	.word	0x000000ff
        /*058c*/ 	.word	0x00000000
        /*0590*/ 	.short	0x010a
        /*0592*/ 	.byte	0x05
	.zero		1


	//   ....[74]....
        /*0594*/ 	.word	0x00002cf0
        /*0598*/ 	.word	0x000000ff
        /*059c*/ 	.word	0x00000000
        /*05a0*/ 	.short	0x010a
        /*05a2*/ 	.byte	0x05
	.zero		1


	//   ....[75]....
        /*05a4*/ 	.word	0x00002d80
        /*05a8*/ 	.word	0x000000ff
        /*05ac*/ 	.word	0x00000000
        /*05b0*/ 	.short	0x010a
        /*05b2*/ 	.byte	0x05
	.zero		1


	//   ....[76]....
        /*05b4*/ 	.word	0x00002e10
        /*05b8*/ 	.word	0x000000ff
        /*05bc*/ 	.word	0x00000000
        /*05c0*/ 	.short	0x010a
        /*05c2*/ 	.byte	0x05
	.zero		1


	//   ....[77]....
        /*05c4*/ 	.word	0x00002ea0
        /*05c8*/ 	.word	0x000000ff
        /*05cc*/ 	.word	0x00000000
        /*05d0*/ 	.short	0x010a
        /*05d2*/ 	.byte	0x05
	.zero		1


	//   ....[78]....
        /*05d4*/ 	.word	0x00002f30
        /*05d8*/ 	.word	0x000000ff
        /*05dc*/ 	.word	0x00000000
        /*05e0*/ 	.short	0x010a
        /*05e2*/ 	.byte	0x05
	.zero		1


	//   ....[79]....
        /*05e4*/ 	.word	0x00002fc0
        /*05e8*/ 	.word	0x000000ff
        /*05ec*/ 	.word	0x00000000
        /*05f0*/ 	.short	0x010a
        /*05f2*/ 	.byte	0x05
	.zero		1


	//   ....[80]....
        /*05f4*/ 	.word	0x00003050
        /*05f8*/ 	.word	0x000000ff
        /*05fc*/ 	.word	0x00000000
        /*0600*/ 	.short	0x010a
        /*0602*/ 	.byte	0x05
	.zero		1


	//   ....[81]....
        /*0604*/ 	.word	0x000030e0
        /*0608*/ 	.word	0x000000ff
        /*060c*/ 	.word	0x00000000
        /*0610*/ 	.short	0x010a
        /*0612*/ 	.byte	0x05
	.zero		1


	//   ....[82]....
        /*0614*/ 	.word	0x00003170
        /*0618*/ 	.word	0x000000ff
        /*061c*/ 	.word	0x00000000
        /*0620*/ 	.short	0x010a
        /*0622*/ 	.byte	0x05
	.zero		1


	//   ....[83]....
        /*0624*/ 	.word	0x00003210
        /*0628*/ 	.word	0x00000000
        /*062c*/ 	.word	0x00000000
        /*0630*/ 	.short	0x010a
        /*0632*/ 	.byte	0xff
	.zero		1


	//   ....[84]....
        /*0634*/ 	.word	0x00003350
        /*0638*/ 	.word	0x00000002
        /*063c*/ 	.word	0x000001a0
        /*0640*/ 	.short	0x010a
        /*0642*/ 	.byte	0xff
	.zero		1


	//   ....[85]....
        /*0644*/ 	.word	0x000033b0
        /*0648*/ 	.word	0x00000004
        /*064c*/ 	.word	0x00000000
        /*0650*/ 	.short	0x0101
        /*0652*/ 	.byte	0xff
	.zero		1


	//   ....[86]....
        /*0654*/ 	.word	0x000033d0
        /*0658*/ 	.word	0x000000ff
        /*065c*/ 	.word	0x00000150
        /*0660*/ 	.short	0x010a
        /*0662*/ 	.byte	0x04
	.zero		1


	//   ....[87]....
        /*0664*/ 	.word	0x000034f0
        /*0668*/ 	.word	0x00000002
        /*066c*/ 	.word	0x00000140
        /*0670*/ 	.short	0x010a
        /*0672*/ 	.byte	0xff
	.zero		1


	//   ....[88]....
        /*0674*/ 	.word	0x00003600
        /*0678*/ 	.word	0x00000002
        /*067c*/ 	.word	0x00000000
        /*0680*/ 	.short	0x0101
        /*0682*/ 	.byte	0xff
	.zero		1


	//   ....[89]....
        /*0684*/ 	.word	0x00003690
        /*0688*/ 	.word	0x000000ff
        /*068c*/ 	.word	0x00000150
        /*0690*/ 	.short	0x0106
        /*0692*/ 	.byte	0x04
	.zero		1


	//   ....[90]....
        /*0694*/ 	.word	0x000036b0
        /*0698*/ 	.word	0x000000ff
        /*069c*/ 	.word	0x00000150
        /*06a0*/ 	.short	0x010a
        /*06a2*/ 	.byte	0x04
	.zero		1


	//   ....[91]....
        /*06a4*/ 	.word	0x00003740
        /*06a8*/ 	.word	0x000000ff
        /*06ac*/ 	.word	0x00000150
        /*06b0*/ 	.short	0x0106
        /*06b2*/ 	.byte	0x07
	.zero		1


	//   ....[92]....
        /*06b4*/ 	.word	0x00003780
        /*06b8*/ 	.word	0x00000000
        /*06bc*/ 	.word	0x00000150
        /*06c0*/ 	.short	0x010a
        /*06c2*/ 	.byte	0xff
	.zero		1


	//   ....[93]....
        /*06c4*/ 	.word	0x00003ca0
        /*06c8*/ 	.word	0x00000000
        /*06cc*/ 	.word	0x00000140
        /*06d0*/ 	.short	0x010a
        /*06d2*/ 	.byte	0xff
	.zero		1


	//   ....[94]....
        /*06d4*/ 	.word	0x00003da0
        /*06d8*/ 	.word	0x00000003
        /*06dc*/ 	.word	0x00000000
        /*06e0*/ 	.short	0x0101
        /*06e2*/ 	.byte	0xff
	.zero		1


	//   ....[95]....
        /*06e4*/ 	.word	0x00003db0
        /*06e8*/ 	.word	0x000000ff
        /*06ec*/ 	.word	0x00000000
        /*06f0*/ 	.short	0x010a
        /*06f2*/ 	.byte	0x04
	.zero		1


	//   ....[96]....
        /*06f4*/ 	.word	0x00003e30
        /*06f8*/ 	.word	0x000000ff
        /*06fc*/ 	.word	0x00000180
        /*0700*/ 	.short	0x010a
        /*0702*/ 	.byte	0x17
	.zero		1


	//   ....[97]....
        /*0704*/ 	.word	0x00003f10
        /*0708*/ 	.word	0x000000ff
        /*070c*/ 	.word	0x00000000
        /*0710*/ 	.short	0x010a
        /*0712*/ 	.byte	0x05
	.zero		1


	//   ....[98]....
        /*0714*/ 	.word	0x00004050
        /*0718*/ 	.word	0x000000ff
        /*071c*/ 	.word	0x00000000
        /*0720*/ 	.short	0x010a
        /*0722*/ 	.byte	0x04
	.zero		1


	//   ....[99]....
        /*0724*/ 	.word	0x00004240
        /*0728*/ 	.word	0x000000ff
        /*072c*/ 	.word	0x00000000
        /*0730*/ 	.short	0x010a
        /*0732*/ 	.byte	0x04
	.zero		1


	//   ....[100]....
        /*0734*/ 	.word	0x000042d0
        /*0738*/ 	.word	0x000000ff
        /*073c*/ 	.word	0x00000000
        /*0740*/ 	.short	0x010a
        /*0742*/ 	.byte	0x05
	.zero		1


	//   ....[101]....
        /*0744*/ 	.word	0x00004360
        /*0748*/ 	.word	0x000000ff
        /*074c*/ 	.word	0x00000000
        /*0750*/ 	.short	0x010a
        /*0752*/ 	.byte	0x05
	.zero		1


	//   ....[102]....
        /*0754*/ 	.word	0x000043f0
        /*0758*/ 	.word	0x000000ff
        /*075c*/ 	.word	0x00000000
        /*0760*/ 	.short	0x010a
        /*0762*/ 	.byte	0x04
	.zero		1


	//   ....[103]....
        /*0764*/ 	.word	0x000048c0
        /*0768*/ 	.word	0x0000000c
        /*076c*/ 	.word	0x00000140
        /*0770*/ 	.short	0x010a
        /*0772*/ 	.byte	0xff
	.zero		1


	//   ....[104]....
        /*0774*/ 	.word	0x00004a30
        /*0778*/ 	.word	0x00000000
        /*077c*/ 	.word	0x00000000
        /*0780*/ 	.short	0x0101
        /*0782*/ 	.byte	0xff
	.zero		1


	//   ....[105]....
        /*0784*/ 	.word	0x00004ec0
        /*0788*/ 	.word	0x000000ff
        /*078c*/ 	.word	0x00000138
        /*0790*/ 	.short	0x010a
        /*0792*/ 	.byte	0x15
	.zero		1


	//   ....[106]....
        /*0794*/ 	.word	0x00005040
        /*0798*/ 	.word	0x000000ff
        /*079c*/ 	.word	0x00000120
        /*07a0*/ 	.short	0x010a
        /*07a2*/ 	.byte	0x15
	.zero		1


	//   ....[107]....
        /*07a4*/ 	.word	0x000051b0
        /*07a8*/ 	.word	0x000000ff
        /*07ac*/ 	.word	0x00000110
        /*07b0*/ 	.short	0x010b
        /*07b2*/ 	.byte	0x15
	.zero		1


	//   ....[108]....
        /*07b4*/ 	.word	0x000051c0
        /*07b8*/ 	.word	0x000000ff
        /*07bc*/ 	.word	0x00000000
        /*07c0*/ 	.short	0x0101
        /*07c2*/ 	.byte	0x22
	.zero		1


	//   ....[109]....
        /*07c4*/ 	.word	0x000051d0
        /*07c8*/ 	.word	0x000000ff
        /*07cc*/ 	.word	0x00000128
        /*07d0*/ 	.short	0x010a
        /*07d2*/ 	.byte	0x15
	.zero		1


	//   ....[110]....
        /*07d4*/ 	.word	0x000053b0
        /*07d8*/ 	.word	0x000000ff
        /*07dc*/ 	.word	0x00000118
        /*07e0*/ 	.short	0x010b
        /*07e2*/ 	.byte	0x15
	.zero		1


	//   ....[111]....
        /*07e4*/ 	.word	0x000053c0
        /*07e8*/ 	.word	0x000000ff
        /*07ec*/ 	.word	0x00000000
        /*07f0*/ 	.short	0x0101
        /*07f2*/ 	.byte	0x21
	.zero		1


	//   ....[112]....
        /*07f4*/ 	.word	0x000053f0
        /*07f8*/ 	.word	0x000000ff
        /*07fc*/ 	.word	0x00000120
        /*0800*/ 	.short	0x010a
        /*0802*/ 	.byte	0x15
	.zero		1


	//   ....[113]....
        /*0804*/ 	.word	0x00005430
        /*0808*/ 	.word	0x00000000
        /*080c*/ 	.word	0x00000128
        /*0810*/ 	.short	0x010a
        /*0812*/ 	.byte	0xff
	.zero		1


	//   ....[114]....
        /*0814*/ 	.word	0x00005760
        /*0818*/ 	.word	0x00000003
        /*081c*/ 	.word	0x00000140
        /*0820*/ 	.short	0x010a
        /*0822*/ 	.byte	0xff
	.zero		1


	//   ....[115]....
        /*0824*/ 	.word	0x000058e0
        /*0828*/ 	.word	0x00000000
        /*082c*/ 	.word	0x00000000
        /*0830*/ 	.short	0x0101
        /*0832*/ 	.byte	0xff
	.zero		1


	//   ....[116]....
        /*0834*/ 	.word	0x00006420
        /*0838*/ 	.word	0x00000002
        /*083c*/ 	.word	0x00000110
        /*0840*/ 	.short	0x010a
        /*0842*/ 	.byte	0xff
	.zero		1


	//   ....[117]....
        /*0844*/ 	.word	0x00006490
        /*0848*/ 	.word	0x00000064
        /*084c*/ 	.word	0x00000160
        /*0850*/ 	.short	0x010a
        /*0852*/ 	.byte	0xff
	.zero		1


	//   ....[118]....
        /*0854*/ 	.word	0x00006580
        /*0858*/ 	.word	0x00000002
        /*085c*/ 	.word	0x00000110
        /*0860*/ 	.short	0x010a
        /*0862*/ 	.byte	0xff
	.zero		1


	//   ....[119]....
        /*0864*/ 	.word	0x00006690
        /*0868*/ 	.word	0x00000000
        /*086c*/ 	.word	0x00000000
        /*0870*/ 	.short	0x0101
        /*0872*/ 	.byte	0xff
	.zero		1


	//   ....[120]....
        /*0874*/ 	.word	0x00006710
        /*0878*/ 	.word	0x00000064
        /*087c*/ 	.word	0x00000160
        /*0880*/ 	.short	0x010a
        /*0882*/ 	.byte	0xff
	.zero		1


	//   ....[121]....
        /*0884*/ 	.word	0x00007260
        /*0888*/ 	.word	0x0000006d
        /*088c*/ 	.word	0x00000110
        /*0890*/ 	.short	0x010a
        /*0892*/ 	.byte	0xff
	.zero		1


	//   ....[122]....
        /*0894*/ 	.word	0x00007330
        /*0898*/ 	.word	0x0000006d
        /*089c*/ 	.word	0x00000110
        /*08a0*/ 	.short	0x010a
        /*08a2*/ 	.byte	0xff
	.zero		1


	//   ....[123]....
        /*08a4*/ 	.word	0x00007440
        /*08a8*/ 	.word	0x00000000
        /*08ac*/ 	.word	0x00000000
        /*08b0*/ 	.short	0x0101
        /*08b2*/ 	.byte	0xff
	.zero		1


	//   ....[124]....
        /*08b4*/ 	.word	0x000078d0
        /*08b8*/ 	.word	0x000000ff
        /*08bc*/ 	.word	0x00000000
        /*08c0*/ 	.short	0x0101
        /*08c2*/ 	.byte	0x04
	.zero		1


	//   ....[125]....
        /*08c4*/ 	.word	0x000080e0
        /*08c8*/ 	.word	0x00000000
        /*08cc*/ 	.word	0x000001b0
        /*08d0*/ 	.short	0x010a
        /*08d2*/ 	.byte	0xff
	.zero		1


	//   ....[126]....
        /*08d4*/ 	.word	0x00008140
        /*08d8*/ 	.word	0x00000000
        /*08dc*/ 	.word	0x00000088
        /*08e0*/ 	.short	0x010a
        /*08e2*/ 	.byte	0xff
	.zero		1


	//   ....[127]....
        /*08e4*/ 	.word	0x000081a0
        /*08e8*/ 	.word	0x00000000
        /*08ec*/ 	.word	0x00000088
        /*08f0*/ 	.short	0x010a
        /*08f2*/ 	.byte	0xff
	.zero		1


	//   ....[128]....
        /*08f4*/ 	.word	0x000081f0
        /*08f8*/ 	.word	0x00000003
        /*08fc*/ 	.word	0x00000140
        /*0900*/ 	.short	0x010a
        /*0902*/ 	.byte	0xff
	.zero		1


	//   ....[129]....
        /*0904*/ 	.word	0x00008250
        /*0908*/ 	.word	0x00000000
        /*090c*/ 	.word	0x00000000
        /*0910*/ 	.short	0x010a
        /*0912*/ 	.byte	0xff
	.zero		1


	//   ....[130]....
        /*0914*/ 	.word	0x000082b0
        /*0918*/ 	.word	0x00000000
        /*091c*/ 	.word	0x00000000
        /*0920*/ 	.short	0x010a
        /*0922*/ 	.byte	0xff
	.zero		1


	//   ....[131]....
        /*0924*/ 	.word	0x00008310
        /*0928*/ 	.word	0x00000000
        /*092c*/ 	.word	0x00000000
        /*0930*/ 	.short	0x010a
        /*0932*/ 	.byte	0xff
	.zero		1


	//   ....[132]....
        /*0934*/ 	.word	0x00008370
        /*0938*/ 	.word	0x00000000
        /*093c*/ 	.word	0x00000000
        /*0940*/ 	.short	0x010a
        /*0942*/ 	.byte	0xff
	.zero		1


	//   ....[133]....
        /*0944*/ 	.word	0x000083d0
        /*0948*/ 	.word	0x00000000
        /*094c*/ 	.word	0x00000000
        /*0950*/ 	.short	0x010a
        /*0952*/ 	.byte	0xff
	.zero		1


	//   ....[134]....
        /*0954*/ 	.word	0x00008430
        /*0958*/ 	.word	0x00000000
        /*095c*/ 	.word	0x00000000
        /*0960*/ 	.short	0x010a
        /*0962*/ 	.byte	0xff
	.zero		1


	//   ....[135]....
        /*0964*/ 	.word	0x00008490
        /*0968*/ 	.word	0x00000000
        /*096c*/ 	.word	0x00000000
        /*0970*/ 	.short	0x010a
        /*0972*/ 	.byte	0xff
	.zero		1


	//   ....[136]....
        /*0974*/ 	.word	0x000084f0
        /*0978*/ 	.word	0x00000000
        /*097c*/ 	.word	0x00000000
        /*0980*/ 	.short	0x010a
        /*0982*/ 	.byte	0xff
	.zero		1


	//   ....[137]....
        /*0984*/ 	.word	0x00008550
        /*0988*/ 	.word	0x00000000
        /*098c*/ 	.word	0x00000000
        /*0990*/ 	.short	0x010a
        /*0992*/ 	.byte	0xff
	.zero		1


	//   ....[138]....
        /*0994*/ 	.word	0x000085b0
        /*0998*/ 	.word	0x00000000
        /*099c*/ 	.word	0x00000000
        /*09a0*/ 	.short	0x010a
        /*09a2*/ 	.byte	0xff
	.zero		1


	//   ....[139]....
        /*09a4*/ 	.word	0x00008610
        /*09a8*/ 	.word	0x00000000
        /*09ac*/ 	.word	0x00000000
        /*09b0*/ 	.short	0x010a
        /*09b2*/ 	.byte	0xff
	.zero		1


	//   ....[140]....
        /*09b4*/ 	.word	0x00008670
        /*09b8*/ 	.word	0x00000000
        /*09bc*/ 	.word	0x00000000
        /*09c0*/ 	.short	0x010a
        /*09c2*/ 	.byte	0xff
	.zero		1


	//   ....[141]....
        /*09c4*/ 	.word	0x000086d0
        /*09c8*/ 	.word	0x00000000
        /*09cc*/ 	.word	0x00000000
        /*09d0*/ 	.short	0x010a
        /*09d2*/ 	.byte	0xff
	.zero		1


	//   ....[142]....
        /*09d4*/ 	.word	0x00008730
        /*09d8*/ 	.word	0x00000000
        /*09dc*/ 	.word	0x00000000
        /*09e0*/ 	.short	0x010a
        /*09e2*/ 	.byte	0xff
	.zero		1


	//   ....[143]....
        /*09e4*/ 	.word	0x00008790
        /*09e8*/ 	.word	0x00000000
        /*09ec*/ 	.word	0x00000000
        /*09f0*/ 	.short	0x010a
        /*09f2*/ 	.byte	0xff
	.zero		1


	//   ....[144]....
        /*09f4*/ 	.word	0x000087f0
        /*09f8*/ 	.word	0x00000000
        /*09fc*/ 	.word	0x00000000
        /*0a00*/ 	.short	0x010a
        /*0a02*/ 	.byte	0xff
	.zero		1


	//   ....[145]....
        /*0a04*/ 	.word	0x00008840
        /*0a08*/ 	.word	0x00000002
        /*0a0c*/ 	.word	0x000001a0
        /*0a10*/ 	.short	0x010a
        /*0a12*/ 	.byte	0xff
	.zero		1


	//   ....[146]....
        /*0a14*/ 	.word	0x000088a0
        /*0a18*/ 	.word	0x00000002
        /*0a1c*/ 	.word	0x00000150
        /*0a20*/ 	.short	0x010a
        /*0a22*/ 	.byte	0xff
	.zero		1


	//   ....[147]....
        /*0a24*/ 	.word	0x000088f0
        /*0a28*/ 	.word	0x00000002
        /*0a2c*/ 	.word	0x00000140
        /*0a30*/ 	.short	0x010a
        /*0a32*/ 	.byte	0xff
	.zero		1


	//   ....[148]....
        /*0a34*/ 	.word	0x00008950
        /*0a38*/ 	.word	0x00000000
        /*0a3c*/ 	.word	0x00000150
        /*0a40*/ 	.short	0x010a
        /*0a42*/ 	.byte	0xff
	.zero		1


	//   ....[149]....
        /*0a44*/ 	.word	0x000089a0
        /*0a48*/ 	.word	0x00000000
        /*0a4c*/ 	.word	0x00000140
        /*0a50*/ 	.short	0x010a
        /*0a52*/ 	.byte	0xff
	.zero		1


	//   ....[150]....
        /*0a54*/ 	.word	0x00008a00
        /*0a58*/ 	.word	0x00000003
        /*0a5c*/ 	.word	0x00000180
        /*0a60*/ 	.short	0x010a
        /*0a62*/ 	.byte	0xff
	.zero		1


	//   ....[151]....
        /*0a64*/ 	.word	0x00008a60
        /*0a68*/ 	.word	0x00000000
        /*0a6c*/ 	.word	0x00000000
        /*0a70*/ 	.short	0x010a
        /*0a72*/ 	.byte	0xff
	.zero		1


	//   ....[152]....
        /*0a74*/ 	.word	0x00008ac0
        /*0a78*/ 	.word	0x00000000
        /*0a7c*/ 	.word	0x00000000
        /*0a80*/ 	.short	0x010a
        /*0a82*/ 	.byte	0xff
	.zero		1


	//   ....[153]....
        /*0a84*/ 	.word	0x00008b20
        /*0a88*/ 	.word	0x00000000
        /*0a8c*/ 	.word	0x00000000
        /*0a90*/ 	.short	0x010a
        /*0a92*/ 	.byte	0xff
	.zero		1


	//   ....[154]....
        /*0a94*/ 	.word	0x00008b80
        /*0a98*/ 	.word	0x00000000
        /*0a9c*/ 	.word	0x00000000
        /*0aa0*/ 	.short	0x010a
        /*0aa2*/ 	.byte	0xff
	.zero		1


	//   ....[155]....
        /*0aa4*/ 	.word	0x00008be0
        /*0aa8*/ 	.word	0x00000000
        /*0aac*/ 	.word	0x00000000
        /*0ab0*/ 	.short	0x010a
        /*0ab2*/ 	.byte	0xff
	.zero		1


	//   ....[156]....
        /*0ab4*/ 	.word	0x00008c30
        /*0ab8*/ 	.word	0x0000000c
        /*0abc*/ 	.word	0x00000140
        /*0ac0*/ 	.short	0x010a
        /*0ac2*/ 	.byte	0xff
	.zero		1


	//   ....[157]....
        /*0ac4*/ 	.word	0x00008c90
        /*0ac8*/ 	.word	0x00000000
        /*0acc*/ 	.word	0x00000138
        /*0ad0*/ 	.short	0x010a
        /*0ad2*/ 	.byte	0xff
	.zero		1


	//   ....[158]....
        /*0ad4*/ 	.word	0x00008cf0
        /*0ad8*/ 	.word	0x00000000
        /*0adc*/ 	.word	0x00000120
        /*0ae0*/ 	.short	0x010a
        /*0ae2*/ 	.byte	0xff
	.zero		1


	//   ....[159]....
        /*0ae4*/ 	.word	0x00008d50
        /*0ae8*/ 	.word	0x00000000
        /*0aec*/ 	.word	0x00000128
        /*0af0*/ 	.short	0x010a
        /*0af2*/ 	.byte	0xff
	.zero		1


	//   ....[160]....
        /*0af4*/ 	.word	0x00008db0
        /*0af8*/ 	.word	0x00000000
        /*0afc*/ 	.word	0x00000120
        /*0b00*/ 	.short	0x010a
        /*0b02*/ 	.byte	0xff
	.zero		1


	//   ....[161]....
        /*0b04*/ 	.word	0x00008e00
        /*0b08*/ 	.word	0x00000003
        /*0b0c*/ 	.word	0x00000140
        /*0b10*/ 	.short	0x010a
        /*0b12*/ 	.byte	0xff
	.zero		1


	//   ....[162]....
        /*0b14*/ 	.word	0x00008e50
        /*0b18*/ 	.word	0x00000002
        /*0b1c*/ 	.word	0x00000110
        /*0b20*/ 	.short	0x010a
        /*0b22*/ 	.byte	0xff
	.zero		1


	//   ....[163]....
        /*0b24*/ 	.word	0x00008ea0
        /*0b28*/ 	.word	0x00000064
        /*0b2c*/ 	.word	0x00000160
        /*0b30*/ 	.short	0x010a
        /*0b32*/ 	.byte	0xff
	.zero		1


	//   ....[164]....
        /*0b34*/ 	.word	0x00008ef0
        /*0b38*/ 	.word	0x0000006d
        /*0b3c*/ 	.word	0x00000110
        /*0b40*/ 	.short	0x010a
        /*0b42*/ 	.byte	0xff
	.zero		1


	//----- nvinfo : EIATTR_NUM_MBARRIERS
	.align		4
.L_47:
        /*0b44*/ 	.byte	0x03, 0x38
        /*0b46*/ 	.short	0x0038


	//----- nvinfo : EIATTR_EXIT_INSTR_OFFSETS
	.align		4
        /*0b48*/ 	.byte	0x04, 0x1c
        /*0b4a*/ 	.short	(.L_49 - .L_48)


	//   ....[0]....
.L_48:
        /*0b4c*/ 	.word	0x00003240


	//   ....[1]....
        /*0b50*/ 	.word	0x00003750


	//   ....[2]....
        /*0b54*/ 	.word	0x000037b0


	//   ....[3]....
        /*0b58*/ 	.word	0x00004650


	//   ....[4]....
        /*0b5c*/ 	.word	0x00005460


	//   ....[5]....
        /*0b60*/ 	.word	0x000054a0


	//   ....[6]....
        /*0b64*/ 	.word	0x000080d0


	//----- nvinfo : EIATTR_MAX_THREADS
	.align		4
.L_49:
        /*0b68*/ 	.byte	0x04, 0x05
        /*0b6a*/ 	.short	(.L_51 - .L_50)
.L_50:
        /*0b6c*/ 	.word	0x00000100
        /*0b70*/ 	.word	0x00000001
        /*0b74*/ 	.word	0x00000001


	//----- nvinfo : EIATTR_CRS_STACK_SIZE
	.align		4
.L_51:
        /*0b78*/ 	.byte	0x04, 0x1e
        /*0b7a*/ 	.short	(.L_53 - .L_52)
.L_52:
        /*0b7c*/ 	.word	0x00000000


	//----- nvinfo : EIATTR_CBANK_PARAM_SIZE
	.align		4
.L_53:
        /*0b80*/ 	.byte	0x03, 0x19
        /*0b82*/ 	.short	0x0800


	//----- nvinfo : EIATTR_PARAM_CBANK
	.align		4
        /*0b84*/ 	.byte	0x04, 0x0a
        /*0b86*/ 	.short	(.L_55 - .L_54)
	.align		4
.L_54:
        /*0b88*/ 	.word	index@(.nv.constant0._ZN7cutlass13device_kernelINS_4gemm6kernel13GemmUniversalIN4cute5tupleIJiiiiEEENS1_10collective13CollectiveMmaINS1_35MainloopSm100TmaUmmaWarpSpecializedILi17ELi2ELi4ENS5_IJNS4_1CILi1EEENSA_ILi4EEESB_EEEEENS5_IJNSA_ILi64EEENSA_ILi128EEESF_EEENS_12float_e4m3_tENS5_IJlSB_lEEESI_SJ_NS4_8TiledMMAINS4_8MMA_AtomIJNS4_10MMA_TraitsINS4_19SM100_MMA_F8F6F4_SSEJSI_SI_fSF_SG_NS4_17integral_constantINS4_4UMMA5MajorELSQ_0EEESR_NSO_INSP_7ScaleInELSS_0EEEST_EEEEEENS4_6LayoutINS5_IJSB_SB_SB_EEENS5_IJNSA_ILi0EEESY_SY_EEEEENS5_IJNS4_10UnderscoreES11_S11_EEEEENS4_23SM90_TMA_LOAD_MULTICASTENS4_14ComposedLayoutINS4_7SwizzleILi2ELi4ELi3EEENS4_18smem_ptr_flag_bitsILi8EEENSW_INS5_IJNSA_ILi8EEESF_EEENS5_IJSF_SB_EEEEEEEvNS4_8identityENS4_13SM90_TMA_LOADES1E_vS1F_EENS_8epilogue10collective18CollectiveEpilogueINS1I_23Sm100TmaWarpSpecializedILi2ELi2ELi32ELb0ELb0EEEJSH_NS5_IJNSW_ISF_SB_EES1N_EEESI_SJ_SI_SJ_NS1I_6fusion15FusionCallbacksIS1M_NS1P_17LinearCombinationISI_fSI_fLNS_15FloatRoundStyleE2EEESH_S1O_JEEENS4_5SM1004TMEM4LOAD26SM100_TMEM_LOAD_16dp32b32xES1G_S1E_NS4_39AutoVectorizingCopyWithAssumedAlignmentILi128EEENS4_14SM90_TMA_STOREES1E_S20_S20_EEEvvEEEEvNT_6ParamsE)
        /*0b8c*/ 	.short	0x0380
        /*0b8e*/ 	.short	0x0800


	//----- nvinfo : EIATTR_SW_WAR
	.align		4
.L_55:
        /*0b90*/ 	.byte	0x04, 0x36
        /*0b92*/ 	.short	(.L_57 - .L_56)
.L_56:
        /*0b94*/ 	.word	0x00000008
.L_57:


//--------------------- .nv.callgraph             --------------------------
	.section	.nv.callgraph,"",@"SHT_CUDA_CALLGRAPH"
	.align	4
	.sectionentsize	8
	.align		4
        /*0000*/ 	.word	0x00000000
	.align		4
        /*0004*/ 	.word	0xffffffff
	.align		4
        /*0008*/ 	.word	index@(_ZN7cutlass13device_kernelINS_4gemm6kernel13GemmUniversalIN4cute5tupleIJiiiiEEENS1_10collective13CollectiveMmaINS1_35MainloopSm100TmaUmmaWarpSpecializedILi17ELi2ELi4ENS5_IJNS4_1CILi1EEENSA_ILi4EEESB_EEEEENS5_IJNSA_ILi64EEENSA_ILi128EEESF_EEENS_12float_e4m3_tENS5_IJlSB_lEEESI_SJ_NS4_8TiledMMAINS4_8MMA_AtomIJNS4_10MMA_TraitsINS4_19SM100_MMA_F8F6F4_SSEJSI_SI_fSF_SG_NS4_17integral_constantINS4_4UMMA5MajorELSQ_0EEESR_NSO_INSP_7ScaleInELSS_0EEEST_EEEEEENS4_6LayoutINS5_IJSB_SB_SB_EEENS5_IJNSA_ILi0EEESY_SY_EEEEENS5_IJNS4_10UnderscoreES11_S11_EEEEENS4_23SM90_TMA_LOAD_MULTICASTENS4_14ComposedLayoutINS4_7SwizzleILi2ELi4ELi3EEENS4_18smem_ptr_flag_bitsILi8EEENSW_INS5_IJNSA_ILi8EEESF_EEENS5_IJSF_SB_EEEEEEEvNS4_8identityENS4_13SM90_TMA_LOADES1E_vS1F_EENS_8epilogue10collective18CollectiveEpilogueINS1I_23Sm100TmaWarpSpecializedILi2ELi2ELi32ELb0ELb0EEEJSH_NS5_IJNSW_ISF_SB_EES1N_EEESI_SJ_SI_SJ_NS1I_6fusion15FusionCallbacksIS1M_NS1P_17LinearCombinationISI_fSI_fLNS_15FloatRoundStyleE2EEESH_S1O_JEEENS4_5SM1004TMEM4LOAD26SM100_TMEM_LOAD_16dp32b32xES1G_S1E_NS4_39AutoVectorizingCopyWithAssumedAlignmentILi128EEENS4_14SM90_TMA_STOREES1E_S20_S20_EEEvvEEEEvNT_6ParamsE)
	.align		4
        /*000c*/ 	.word	index@(__assertfail)
	.align		4
        /*0010*/ 	.word	0x00000000
	.align		4
        /*0014*/ 	.word	0xfffffffe
	.align		4
        /*0018*/ 	.word	0x00000000
	.align		4
        /*001c*/ 	.word	0xfffffffd
	.align		4
        /*0020*/ 	.word	0x00000000
	.align		4
        /*0024*/ 	.word	0xfffffffc


//--------------------- .nv.constant4             --------------------------
	.section	.nv.constant4,"a",@progbits
	.align	8
	.align		8
.nv.constant4:
        /*0000*/ 	.dword	__assertfail
	.align		8
        /*0008*/ 	.dword	__unnamed_1
	.align		8
        /*0010*/ 	.dword	__unnamed_2
	.align		8
        /*0018*/ 	.dword	_ZN40_INTERNAL_0bb8d844_4_k_cu_380ea555_294634cuda3std3__45__cpo5beginE
	.align		8
        /*0020*/ 	.dword	_ZN40_INTERNAL_0bb8d844_4_k_cu_380ea555_294634cuda3std3__45__cpo3endE
	.align		8
        /*0028*/ 	.dword	_ZN40_INTERNAL_0bb8d844_4_k_cu_380ea555_294634cuda3std3__45__cpo6cbeginE
	.align		8
        /*0030*/ 	.dword	_ZN40_INTERNAL_0bb8d844_4_k_cu_380ea555_294634cuda3std3__45__cpo4cendE
	.align		8
        /*0038*/ 	.dword	_ZN40_INTERNAL_0bb8d844_4_k_cu_380ea555_294634cuda3std3__442_GLOBAL__N__0bb8d844_4_k_cu_380ea555_294636ignoreE
	.align		8
        /*0040*/ 	.dword	_ZN40_INTERNAL_0bb8d844_4_k_cu_380ea555_294634cuda3std3__419piecewise_constructE
	.align		8
        /*0048*/ 	.dword	_ZN40_INTERNAL_0bb8d844_4_k_cu_380ea555_294634cuda3std3__48in_placeE
	.align		8
        /*0050*/ 	.dword	_ZN40_INTERNAL_0bb8d844_4_k_cu_380ea555_294634cuda3std6ranges3__45__cpo4swapE
	.align		8
        /*0058*/ 	.dword	_ZN40_INTERNAL_0bb8d844_4_k_cu_380ea555_294634cuda3std6ranges3__45__cpo9iter_moveE
	.align		8
        /*0060*/ 	.dword	_ZN40_INTERNAL_0bb8d844_4_k_cu_380ea555_294634cute7productE
	.align		8
        /*0068*/ 	.dword	_ZN40_INTERNAL_0bb8d844_4_k_cu_380ea555_294634cute1_E
	.align		8
        /*0070*/ 	.dword	$str$25
	.align		8
        /*0078*/ 	.dword	$str$26
	.align		8
        /*0080*/ 	.dword	$str$27
	.align		8
        /*0088*/ 	.dword	$str$28


//--------------------- .text._ZN7cutlass13device_kernelINS_4gemm6kernel13GemmUniversalIN4cute5tupleIJiiiiEEENS1_10collective13CollectiveMmaINS1_35MainloopSm100TmaUmmaWarpSpecializedILi17ELi2ELi4ENS5_IJNS4_1CILi1EEENSA_ILi4EEESB_EEEEENS5_IJNSA_ILi64EEENSA_ILi128EEESF_EEENS_12float_e4m3_tENS5_IJlSB_lEEESI_SJ_NS4_8TiledMMAINS4_8MMA_AtomIJNS4_10MMA_TraitsINS4_19SM100_MMA_F8F6F4_SSEJSI_SI_fSF_SG_NS4_17integral_constantINS4_4UMMA5MajorELSQ_0EEESR_NSO_INSP_7ScaleInELSS_0EEEST_EEEEEENS4_6LayoutINS5_IJSB_SB_SB_EEENS5_IJNSA_ILi0EEESY_SY_EEEEENS5_IJNS4_10UnderscoreES11_S11_EEEEENS4_23SM90_TMA_LOAD_MULTICASTENS4_14ComposedLayoutINS4_7SwizzleILi2ELi4ELi3EEENS4_18smem_ptr_flag_bitsILi8EEENSW_INS5_IJNSA_ILi8EEESF_EEENS5_IJSF_SB_EEEEEEEvNS4_8identityENS4_13SM90_TMA_LOADES1E_vS1F_EENS_8epilogue10collective18CollectiveEpilogueINS1I_23Sm100TmaWarpSpecializedILi2ELi2ELi32ELb0ELb0EEEJSH_NS5_IJNSW_ISF_SB_EES1N_EEESI_SJ_SI_SJ_NS1I_6fusion15FusionCallbacksIS1M_NS1P_17LinearCombinationISI_fSI_fLNS_15FloatRoundStyleE2EEESH_S1O_JEEENS4_5SM1004TMEM4LOAD26SM100_TMEM_LOAD_16dp32b32xES1G_S1E_NS4_39AutoVectorizingCopyWithAssumedAlignmentILi128EEENS4_14SM90_TMA_STOREES1E_S20_S20_EEEvvEEEEvNT_6ParamsE --------------------------
	.section	.text._ZN7cutlass13device_kernelINS_4gemm6kernel13GemmUniversalIN4cute5tupleIJiiiiEEENS1_10collective13CollectiveMmaINS1_35MainloopSm100TmaUmmaWarpSpecializedILi17ELi2ELi4ENS5_IJNS4_1CILi1EEENSA_ILi4EEESB_EEEEENS5_IJNSA_ILi64EEENSA_ILi128EEESF_EEENS_12float_e4m3_tENS5_IJlSB_lEEESI_SJ_NS4_8TiledMMAINS4_8MMA_AtomIJNS4_10MMA_TraitsINS4_19SM100_MMA_F8F6F4_SSEJSI_SI_fSF_SG_NS4_17integral_constantINS4_4UMMA5MajorELSQ_0EEESR_NSO_INSP_7ScaleInELSS_0EEEST_EEEEEENS4_6LayoutINS5_IJSB_SB_SB_EEENS5_IJNSA_ILi0EEESY_SY_EEEEENS5_IJNS4_10UnderscoreES11_S11_EEEEENS4_23SM90_TMA_LOAD_MULTICASTENS4_14ComposedLayoutINS4_7SwizzleILi2ELi4ELi3EEENS4_18smem_ptr_flag_bitsILi8EEENSW_INS5_IJNSA_ILi8EEESF_EEENS5_IJSF_SB_EEEEEEEvNS4_8identityENS4_13SM90_TMA_LOADES1E_vS1F_EENS_8epilogue10collective18CollectiveEpilogueINS1I_23Sm100TmaWarpSpecializedILi2ELi2ELi32ELb0ELb0EEEJSH_NS5_IJNSW_ISF_SB_EES1N_EEESI_SJ_SI_SJ_NS1I_6fusion15FusionCallbacksIS1M_NS1P_17LinearCombinationISI_fSI_fLNS_15FloatRoundStyleE2EEESH_S1O_JEEENS4_5SM1004TMEM4LOAD26SM100_TMEM_LOAD_16dp32b32xES1G_S1E_NS4_39AutoVectorizingCopyWithAssumedAlignmentILi128EEENS4_14SM90_TMA_STOREES1E_S20_S20_EEEvvEEEEvNT_6ParamsE,"ax",@progbits
	.align	128
.text._ZN7cutlass13device_kernelINS_4gemm6kernel13GemmUniversalIN4cute5tupleIJiiiiEEENS1_10collective13CollectiveMmaINS1_35MainloopSm100TmaUmmaWarpSpecializedILi17ELi2ELi4ENS5_IJNS4_1CILi1EEENSA_ILi4EEESB_EEEEENS5_IJNSA_ILi64EEENSA_ILi128EEESF_EEENS_12float_e4m3_tENS5_IJlSB_lEEESI_SJ_NS4_8TiledMMAINS4_8MMA_AtomIJNS4_10MMA_TraitsINS4_19SM100_MMA_F8F6F4_SSEJSI_SI_fSF_SG_NS4_17integral_constantINS4_4UMMA5MajorELSQ_0EEESR_NSO_INSP_7ScaleInELSS_0EEEST_EEEEEENS4_6LayoutINS5_IJSB_SB_SB_EEENS5_IJNSA_ILi0EEESY_SY_EEEEENS5_IJNS4_10UnderscoreES11_S11_EEEEENS4_23SM90_TMA_LOAD_MULTICASTENS4_14ComposedLayoutINS4_7SwizzleILi2ELi4ELi3EEENS4_18smem_ptr_flag_bitsILi8EEENSW_INS5_IJNSA_ILi8EEESF_EEENS5_IJSF_SB_EEEEEEEvNS4_8identityENS4_13SM90_TMA_LOADES1E_vS1F_EENS_8epilogue10collective18CollectiveEpilogueINS1I_23Sm100TmaWarpSpecializedILi2ELi2ELi32ELb0ELb0EEEJSH_NS5_IJNSW_ISF_SB_EES1N_EEESI_SJ_SI_SJ_NS1I_6fusion15FusionCallbacksIS1M_NS1P_17LinearCombinationISI_fSI_fLNS_15FloatRoundStyleE2EEESH_S1O_JEEENS4_5SM1004TMEM4LOAD26SM100_TMEM_LOAD_16dp32b32xES1G_S1E_NS4_39AutoVectorizingCopyWithAssumedAlignmentILi128EEENS4_14SM90_TMA_STOREES1E_S20_S20_EEEvvEEEEvNT_6ParamsE:
        .type           _ZN7cutlass13device_kernelINS_4gemm6kernel13GemmUniversalIN4cute5tupleIJiiiiEEENS1_10collective13CollectiveMmaINS1_35MainloopSm100TmaUmmaWarpSpecializedILi17ELi2ELi4ENS5_IJNS4_1CILi1EEENSA_ILi4EEESB_EEEEENS5_IJNSA_ILi64EEENSA_ILi128EEESF_EEENS_12float_e4m3_tENS5_IJlSB_lEEESI_SJ_NS4_8TiledMMAINS4_8MMA_AtomIJNS4_10MMA_TraitsINS4_19SM100_MMA_F8F6F4_SSEJSI_SI_fSF_SG_NS4_17integral_constantINS4_4UMMA5MajorELSQ_0EEESR_NSO_INSP_7ScaleInELSS_0EEEST_EEEEEENS4_6LayoutINS5_IJSB_SB_SB_EEENS5_IJNSA_ILi0EEESY_SY_EEEEENS5_IJNS4_10UnderscoreES11_S11_EEEEENS4_23SM90_TMA_LOAD_MULTICASTENS4_14ComposedLayoutINS4_7SwizzleILi2ELi4ELi3EEENS4_18smem_ptr_flag_bitsILi8EEENSW_INS5_IJNSA_ILi8EEESF_EEENS5_IJSF_SB_EEEEEEEvNS4_8identityENS4_13SM90_TMA_LOADES1E_vS1F_EENS_8epilogue10collective18CollectiveEpilogueINS1I_23Sm100TmaWarpSpecializedILi2ELi2ELi32ELb0ELb0EEEJSH_NS5_IJNSW_ISF_SB_EES1N_EEESI_SJ_SI_SJ_NS1I_6fusion15FusionCallbacksIS1M_NS1P_17LinearCombinationISI_fSI_fLNS_15FloatRoundStyleE2EEESH_S1O_JEEENS4_5SM1004TMEM4LOAD26SM100_TMEM_LOAD_16dp32b32xES1G_S1E_NS4_39AutoVectorizingCopyWithAssumedAlignmentILi128EEENS4_14SM90_TMA_STOREES1E_S20_S20_EEEvvEEEEvNT_6ParamsE,@function
        .size           _ZN7cutlass13device_kernelINS_4gemm6kernel13GemmUniversalIN4cute5tupleIJiiiiEEENS1_10collective13CollectiveMmaINS1_35MainloopSm100TmaUmmaWarpSpecializedILi17ELi2ELi4ENS5_IJNS4_1CILi1EEENSA_ILi4EEESB_EEEEENS5_IJNSA_ILi64EEENSA_ILi128EEESF_EEENS_12float_e4m3_tENS5_IJlSB_lEEESI_SJ_NS4_8TiledMMAINS4_8MMA_AtomIJNS4_10MMA_TraitsINS4_19SM100_MMA_F8F6F4_SSEJSI_SI_fSF_SG_NS4_17integral_constantINS4_4UMMA5MajorELSQ_0EEESR_NSO_INSP_7ScaleInELSS_0EEEST_EEEEEENS4_6LayoutINS5_IJSB_SB_SB_EEENS5_IJNSA_ILi0EEESY_SY_EEEEENS5_IJNS4_10UnderscoreES11_S11_EEEEENS4_23SM90_TMA_LOAD_MULTICASTENS4_14ComposedLayoutINS4_7SwizzleILi2ELi4ELi3EEENS4_18smem_ptr_flag_bitsILi8EEENSW_INS5_IJNSA_ILi8EEESF_EEENS5_IJSF_SB_EEEEEEEvNS4_8identityENS4_13SM90_TMA_LOADES1E_vS1F_EENS_8epilogue10collective18CollectiveEpilogueINS1I_23Sm100TmaWarpSpecializedILi2ELi2ELi32ELb0ELb0EEEJSH_NS5_IJNSW_ISF_SB_EES1N_EEESI_SJ_SI_SJ_NS1I_6fusion15FusionCallbacksIS1M_NS1P_17LinearCombinationISI_fSI_fLNS_15FloatRoundStyleE2EEESH_S1O_JEEENS4_5SM1004TMEM4LOAD26SM100_TMEM_LOAD_16dp32b32xES1G_S1E_NS4_39AutoVectorizingCopyWithAssumedAlignmentILi128EEENS4_14SM90_TMA_STOREES1E_S20_S20_EEEvvEEEEvNT_6ParamsE,(.L_x_189 - _ZN7cutlass13device_kernelINS_4gemm6kernel13GemmUniversalIN4cute5tupleIJiiiiEEENS1_10collective13CollectiveMmaINS1_35MainloopSm100TmaUmmaWarpSpecializedILi17ELi2ELi4ENS5_IJNS4_1CILi1EEENSA_ILi4EEESB_EEEEENS5_IJNSA_ILi64EEENSA_ILi128EEESF_EEENS_12float_e4m3_tENS5_IJlSB_lEEESI_SJ_NS4_8TiledMMAINS4_8MMA_AtomIJNS4_10MMA_TraitsINS4_19SM100_MMA_F8F6F4_SSEJSI_SI_fSF_SG_NS4_17integral_constantINS4_4UMMA5MajorELSQ_0EEESR_NSO_INSP_7ScaleInELSS_0EEEST_EEEEEENS4_6LayoutINS5_IJSB_SB_SB_EEENS5_IJNSA_ILi0EEESY_SY_EEEEENS5_IJNS4_10UnderscoreES11_S11_EEEEENS4_23SM90_TMA_LOAD_MULTICASTENS4_14ComposedLayoutINS4_7SwizzleILi2ELi4ELi3EEENS4_18smem_ptr_flag_bitsILi8EEENSW_INS5_IJNSA_ILi8EEESF_EEENS5_IJSF_SB_EEEEEEEvNS4_8identityENS4_13SM90_TMA_LOADES1E_vS1F_EENS_8epilogue10collective18CollectiveEpilogueINS1I_23Sm100TmaWarpSpecializedILi2ELi2ELi32ELb0ELb0EEEJSH_NS5_IJNSW_ISF_SB_EES1N_EEESI_SJ_SI_SJ_NS1I_6fusion15FusionCallbacksIS1M_NS1P_17LinearCombinationISI_fSI_fLNS_15FloatRoundStyleE2EEESH_S1O_JEEENS4_5SM1004TMEM4LOAD26SM100_TMEM_LOAD_16dp32b32xES1G_S1E_NS4_39AutoVectorizingCopyWithAssumedAlignmentILi128EEENS4_14SM90_TMA_STOREES1E_S20_S20_EEEvvEEEEvNT_6ParamsE)
        .other          _ZN7cutlass13device_kernelINS_4gemm6kernel13GemmUniversalIN4cute5tupleIJiiiiEEENS1_10collective13CollectiveMmaINS1_35MainloopSm100TmaUmmaWarpSpecializedILi17ELi2ELi4ENS5_IJNS4_1CILi1EEENSA_ILi4EEESB_EEEEENS5_IJNSA_ILi64EEENSA_ILi128EEESF_EEENS_12float_e4m3_tENS5_IJlSB_lEEESI_SJ_NS4_8TiledMMAINS4_8MMA_AtomIJNS4_10MMA_TraitsINS4_19SM100_MMA_F8F6F4_SSEJSI_SI_fSF_SG_NS4_17integral_constantINS4_4UMMA5MajorELSQ_0EEESR_NSO_INSP_7ScaleInELSS_0EEEST_EEEEEENS4_6LayoutINS5_IJSB_SB_SB_EEENS5_IJNSA_ILi0EEESY_SY_EEEEENS5_IJNS4_10UnderscoreES11_S11_EEEEENS4_23SM90_TMA_LOAD_MULTICASTENS4_14ComposedLayoutINS4_7SwizzleILi2ELi4ELi3EEENS4_18smem_ptr_flag_bitsILi8EEENSW_INS5_IJNSA_ILi8EEESF_EEENS5_IJSF_SB_EEEEEEEvNS4_8identityENS4_13SM90_TMA_LOADES1E_vS1F_EENS_8epilogue10collective18CollectiveEpilogueINS1I_23Sm100TmaWarpSpecializedILi2ELi2ELi32ELb0ELb0EEEJSH_NS5_IJNSW_ISF_SB_EES1N_EEESI_SJ_SI_SJ_NS1I_6fusion15FusionCallbacksIS1M_NS1P_17LinearCombinationISI_fSI_fLNS_15FloatRoundStyleE2EEESH_S1O_JEEENS4_5SM1004TMEM4LOAD26SM100_TMEM_LOAD_16dp32b32xES1G_S1E_NS4_39AutoVectorizingCopyWithAssumedAlignmentILi128EEENS4_14SM90_TMA_STOREES1E_S20_S20_EEEvvEEEEvNT_6ParamsE,@"STO_CUDA_ENTRY STV_DEFAULT"
_ZN7cutlass13device_kernelINS_4gemm6kernel13GemmUniversalIN4cute5tupleIJiiiiEEENS1_10collective13CollectiveMmaINS1_35MainloopSm100TmaUmmaWarpSpecializedILi17ELi2ELi4ENS5_IJNS4_1CILi1EEENSA_ILi4EEESB_EEEEENS5_IJNSA_ILi64EEENSA_ILi128EEESF_EEENS_12float_e4m3_tENS5_IJlSB_lEEESI_SJ_NS4_8TiledMMAINS4_8MMA_AtomIJNS4_10MMA_TraitsINS4_19SM100_MMA_F8F6F4_SSEJSI_SI_fSF_SG_NS4_17integral_constantINS4_4UMMA5MajorELSQ_0EEESR_NSO_INSP_7ScaleInELSS_0EEEST_EEEEEENS4_6LayoutINS5_IJSB_SB_SB_EEENS5_IJNSA_ILi0EEESY_SY_EEEEENS5_IJNS4_10UnderscoreES11_S11_EEEEENS4_23SM90_TMA_LOAD_MULTICASTENS4_14ComposedLayoutINS4_7SwizzleILi2ELi4ELi3EEENS4_18smem_ptr_flag_bitsILi8EEENSW_INS5_IJNSA_ILi8EEESF_EEENS5_IJSF_SB_EEEEEEEvNS4_8identityENS4_13SM90_TMA_LOADES1E_vS1F_EENS_8epilogue10collective18CollectiveEpilogueINS1I_23Sm100TmaWarpSpecializedILi2ELi2ELi32ELb0ELb0EEEJSH_NS5_IJNSW_ISF_SB_EES1N_EEESI_SJ_SI_SJ_NS1I_6fusion15FusionCallbacksIS1M_NS1P_17LinearCombinationISI_fSI_fLNS_15FloatRoundStyleE2EEESH_S1O_JEEENS4_5SM1004TMEM4LOAD26SM100_TMEM_LOAD_16dp32b32xES1G_S1E_NS4_39AutoVectorizingCopyWithAssumedAlignmentILi128EEENS4_14SM90_TMA_STOREES1E_S20_S20_EEEvvEEEEvNT_6ParamsE:
[----:B------:R-:W1:Y:S01]  /*0000*/  LDC R1, c[0x0][0x37c] ;  /* 0x0000df00ff017b82 */ /* 0x000e620000000800 */
[----:B------:R-:W2:Y:S01]  /*0010*/  S2R R93, SR_TID.X ;  /* 0x00000000005d7919 */ /* 0x000ea20000002100 */
[----:B------:R-:W3:Y:S01]  /*0020*/  LDCU.64 UR8, c[0x0][0x890] ;  /* 0x00011200ff0877ac */ /* 0x000ee20008000a00 */
[----:B------:R-:W-:Y:S02]  /*0030*/  PRMT R84, RZ, 0x7610, R84 ;  /* 0x00007610ff547816 */ /* 0x000fe40000000054 */
[----:B------:R-:W-:Y:S01]  /*0040*/  ELECT P3, URZ, PT ;  /* 0x0000000000ff782f */ /* 0x000fe20003860000 */
[----:B---3--:R-:W-:-:S04]  /*0050*/  UISETP.NE.U32.AND UP0, UPT, UR8, URZ, UPT ;  /* 0x000000ff0800728c */ /* 0x008fc8000bf05070 */
[----:B------:R-:W-:Y:S01]  /*0060*/  UISETP.NE.AND.EX UP0, UPT, UR9, URZ, UPT, UP0 ;  /* 0x000000ff0900728c */ /* 0x000fe2000bf05300 */
[----:B--2---:R-:W-:-:S05]  /*0070*/  SHF.R.U32.HI R85, RZ, 0x5, R93 ;  /* 0x00000005ff557819 */ /* 0x004fca000001165d */
[----:B------:R-:W2:Y:S02]  /*0080*/  SHFL.IDX PT, R0, R85, RZ, 0x1f ;  /* 0x00001fff55007589 */ /* 0x000ea400000e0000 */
[----:B--2---:R-:W-:Y:S01]  /*0090*/  R2UR UR17, R0 ;  /* 0x00000000001172ca */ /* 0x004fe200000e0000 */
[----:B-1----:R-:W-:-:S14]  /*00a0*/  BRA.U UP0, `(.L_x_0) ;  /* 0x0000000100307547 */ /* 0x002fdc000b800000 */
[----:B------:R-:W1:Y:S02]  /*00b0*/  LDCU.64 UR4, c[0x0][0x888] ;  /* 0x00011100ff0477ac */ /* 0x000e640008000a00 */
[----:B-1----:R-:W-:-:S04]  /*00c0*/  UISETP.NE.U32.AND UP0, UPT, UR4, URZ, UPT ;  /* 0x000000ff0400728c */ /* 0x002fc8000bf05070 */
[----:B------:R-:W-:-:S09]  /*00d0*/  UISETP.NE.AND.EX UP0, UPT, UR5, URZ, UPT, UP0 ;  /* 0x000000ff0500728c */ /* 0x000fd2000bf05300 */
[----:B------:R-:W-:Y:S05]  /*00e0*/  BRA.U !UP0, `(.L_x_1) ;  /* 0x0000000108147547 */ /* 0x000fea000b800000 */
[----:B------:R-:W1:Y:S01]  /*00f0*/  LDC.64 R2, c[0x0][0x888] ;  /* 0x00022200ff027b82 */ /* 0x000e620000000a00 */
[----:B------:R-:W1:Y:S02]  /*0100*/  LDCU.64 UR4, c[0x0][0x358] ;  /* 0x00006b00ff0477ac */ /* 0x000e640008000a00 */
[----:B-1----:R1:W5:Y:S01]  /*0110*/  LDG.E R41, desc[UR4][R2.64] ;  /* 0x0000000402297981 */ /* 0x002362000c1e1900 */
[----:B------:R-:W-:Y:S01]  /*0120*/  HFMA2 R84, -RZ, RZ, 0, 5.9604644775390625e-08 ;  /* 0x00000001ff547431 */ /* 0x000fe200000001ff */
[----:B------:R-:W-:Y:S05]  /*0130*/  BRA `(.L_x_0) ;  /* 0x00000000000c7947 */ /* 0x000fea0003800000 */
.L_x_1:
[----:B------:R-:W1:Y:S01]  /*0140*/  LDCU UR4, c[0x0][0x880] ;  /* 0x00011000ff0477ac */ /* 0x000e620008000800 */
[----:B------:R-:W-:Y:S01]  /*0150*/  HFMA2 R84, -RZ, RZ, 0, 5.9604644775390625e-08 ;  /* 0x00000001ff547431 */ /* 0x000fe200000001ff */
[----:B-1----:R-:W-:-:S07]  /*0160*/  MOV R41, UR4 ;  /* 0x0000000400297c02 */ /* 0x002fce0008000f00 */
.L_x_0:
[----:B------:R-:W2:Y:S02]  /*0170*/  LDCU.64 UR4, c[0x0][0x8b0] ;  /* 0x00011600ff0477ac */ /* 0x000ea40008000a00 */
[----:B--2---:R-:W-:-:S04]  /*0180*/  UISETP.NE.U32.AND UP0, UPT, UR4, URZ, UPT ;  /* 0x000000ff0400728c */ /* 0x004fc8000bf05070 */
[----:B------:R-:W-:-:S09]  /*0190*/  UISETP.NE.AND.EX UP0, UPT, UR5, URZ, UPT, UP0 ;  /* 0x000000ff0500728c */ /* 0x000fd2000bf05300 */
[----:B------:R-:W-:Y:S05]  /*01a0*/  BRA.U UP0, `(.L_x_2) ;  /* 0x0000000100287547 */ /* 0x000fea000b800000 */
[----:B------:R-:W2:Y:S02]  /*01b0*/  LDCU.64 UR4, c[0x0][0x8a8] ;  /* 0x00011500ff0477ac */ /* 0x000ea40008000a00 */
[----:B--2---:R-:W-:-:S04]  /*01c0*/  UISETP.NE.U32.AND UP0, UPT, UR4, URZ, UPT ;  /* 0x000000ff0400728c */ /* 0x004fc8000bf05070 */
[----:B------:R-:W-:-:S09]  /*01d0*/  UISETP.NE.AND.EX UP0, UPT, UR5, URZ, UPT, UP0 ;  /* 0x000000ff0500728c */ /* 0x000fd2000bf05300 */
[----:B------:R-:W-:Y:S05]  /*01e0*/  BRA.U !UP0, `(.L_x_3) ;  /* 0x0000000108107547 */ /* 0x000fea000b800000 */
[----:B------:R-:W2:Y:S01]  /*01f0*/  LDC.64 R38, c[0x0][0x8a8] ;  /* 0x00022a00ff267b82 */ /* 0x000ea20000000a00 */
[----:B------:R-:W2:Y:S02]  /*0200*/  LDCU.64 UR4, c[0x0][0x358] ;  /* 0x00006b00ff0477ac */ /* 0x000ea40008000a00 */
[----:B--2---:R2:W5:Y:S01]  /*0210*/  LDG.E R38, desc[UR4][R38.64] ;  /* 0x0000000426267981 */ /* 0x004562000c1e1900 */
[----:B------:R-:W-:Y:S05]  /*0220*/  BRA `(.L_x_2) ;  /* 0x0000000000087947 */ /* 0x000fea0003800000 */
.L_x_3:
[----:B------:R-:W2:Y:S02]  /*0230*/  LDCU UR4, c[0x0][0x8a0] ;  /* 0x00011400ff0477ac */ /* 0x000ea40008000800 */
[----:B--2---:R-:W-:Y:S02]  /*0240*/  MOV R38, UR4 ;  /* 0x0000000400267c02 */ /* 0x004fe40008000f00 */
.L_x_2:
[----:B------:R-:W-:Y:S01]  /*0250*/  IMAD.U32 R0, RZ, RZ, UR17 ;  /* 0x00000011ff007e24 */ /* 0x000fe2000f8e00ff */
[----:B------:R-:W-:Y:S04]  /*0260*/  BSSY.RECONVERGENT B0, `(.L_x_4) ;  /* 0x000000c000007945 */ /* 0x000fe80003800200 */
[C---:B------:R-:W-:Y:S02]  /*0270*/  ISETP.NE.OR P1, PT, R0.reuse, 0x1, !P3 ;  /* 0x000000010000780c */ /* 0x040fe40005f25670 */
[----:B------:R-:W-:-:S11]  /*0280*/  ISETP.NE.OR P0, PT, R0, 0x3, !P3 ;  /* 0x000000030000780c */ /* 0x000fd60005f05670 */
[----:B------:R-:W-:Y:S05]  /*0290*/  @P1 BRA `(.L_x_5) ;  /* 0x0000000000201947 */ /* 0x000fea0003800000 */
[----:B------:R-:W3:Y:S02]  /*02a0*/  LDCU.64 UR4, c[0x0][0x348] ;  /* 0x00006900ff0477ac */ /* 0x000ee40008000a00 */
[----:B---3--:R-:W-:Y:S02]  /*02b0*/  UIADD3 UR6, UP1, UPT, UR4, 0x80, URZ ;  /* 0x0000008004067890 */ /* 0x008fe4000ff3e0ff */
[----:B------:R-:W-:Y:S02]  /*02c0*/  UIADD3 UR4, UP0, UPT, UR4, 0x180, URZ ;  /* 0x0000018004047890 */ /* 0x000fe4000ff1e0ff */
[----:B------:R-:W-:Y:S02]  /*02d0*/  UIADD3.X UR7, UPT, UPT, URZ, UR5, URZ, UP1, !UPT ;  /* 0x00000005ff077290 */ /* 0x000fe40008ffe4ff */
[----:B------:R-:W-:-:S07]  /*02e0*/  UIADD3.X UR5, UPT, UPT, URZ, UR5, URZ, UP0, !UPT ;  /* 0x00000005ff057290 */ /* 0x000fce00087fe4ff */
[----:B------:R3:W-:Y:S02]  /*02f0*/  UTMACCTL.PF [UR6] ;  /* 0x00000000060079b9 */ /* 0x0007e40008040000 */
[----:B------:R3:W-:Y:S02]  /*0300*/  UTMACCTL.PF [UR4] ;  /* 0x00000000040079b9 */ /* 0x0007e40008040000 */
[----:B---3--:R-:W-:Y:S01]  /*0310*/  NOP ;  /* 0x0000000000007918 */ /* 0x008fe20000000000 */
.L_x_5:
[----:B------:R-:W-:Y:S05]  /*0320*/  BSYNC.RECONVERGENT B0 ;  /* 0x0000000000007941 */ /* 0x000fea0003800200 */
.L_x_4:
[----:B------:R-:W-:Y:S04]  /*0330*/  BSSY.RECONVERGENT B0, `(.L_x_6) ;  /* 0x000000a000007945 */ /* 0x000fe80003800200 */
        /* <DEDUP_REMOVED lines=9> */
.L_x_7:
[----:B------:R-:W-:Y:S05]  /*03d0*/  BSYNC.RECONVERGENT B0 ;  /* 0x0000000000007941 */ /* 0x000fea0003800200 */
.L_x_6:
[----:B------:R-:W3:Y:S01]  /*03e0*/  LDCU.64 UR4, c[0x0][0x888] ;  /* 0x00011100ff0477ac */ /* 0x000ee20008000a00 */
[----:B------:R-:W-:Y:S02]  /*03f0*/  UISETP.EQ.U32.AND UP1, UPT, UR8, URZ, UPT ;  /* 0x000000ff0800728c */ /* 0x000fe4000bf22070 */
[----:B------:R-:W-:Y:S02]  /*0400*/  UPLOP3.LUT UP3, UPT, UPT, UPT, UPT, 0x80, 0x8 ;  /* 0x000000000008789c */ /* 0x000fe40003f6f070 */
[----:B---3--:R-:W-:-:S04]  /*0410*/  UISETP.NE.U32.AND UP0, UPT, UR4, URZ, UPT ;  /* 0x000000ff0400728c */ /* 0x008fc8000bf05070 */
[----:B------:R-:W-:-:S04]  /*0420*/  UISETP.NE.AND.EX UP0, UPT, UR5, URZ, UPT, UP0 ;  /* 0x000000ff0500728c */ /* 0x000fc8000bf05300 */
[----:B------:R-:W-:-:S04]  /*0430*/  UISETP.EQ.OR.EX UP2, UPT, UR9, URZ, !UP0, UP1 ;  /* 0x000000ff0900728c */ /* 0x000fc8000c742710 */
[----:B------:R-:W-:-:S06]  /*0440*/  UP2UR UR4, UPR, URZ, 0x4 ;  /* 0x00000004ff047883 */ /* 0x000fcc0008000000 */
[----:B------:R-:W-:Y:S01]  /*0450*/  MOV R86, UR4 ;  /* 0x0000000400567c02 */ /* 0x000fe20008000f00 */
[----:B------:R-:W-:Y:S06]  /*0460*/  BRA.U !UP2, `(.L_x_8) ;  /* 0x000000010a207547 */ /* 0x000fec000b800000 */
[----:B------:R-:W-:Y:S01]  /*0470*/  UISETP.NE.U32.AND UP1, UPT, UR8, URZ, UPT ;  /* 0x000000ff0800728c */ /* 0x000fe2000bf25070 */
[----:B-----5:R-:W-:Y:S01]  /*0480*/  FSETP.NEU.AND P0, PT, R41, RZ, PT ;  /* 0x000000ff2900720b */ /* 0x020fe20003f0d000 */
[----:B------:R-:W-:Y:S02]  /*0490*/  USEL UR4, URZ, 0xffffffff, UP0 ;  /* 0xffffffffff047887 */ /* 0x000fe40008000000 */
[----:B------:R-:W-:-:S10]  /*04a0*/  UISETP.NE.AND.EX UP1, UPT, UR9, URZ, UPT, UP1 ;  /* 0x000000ff0900728c */ /* 0x000fd4000bf25310 */
[----:B------:R-:W-:Y:S01]  /*04b0*/  VOTEU.ANY UP0, P0 ;  /* 0x0000000000ff7886 */ /* 0x000fe20000000100 */
[----:B------:R-:W-:-:S04]  /*04c0*/  @!UP1 USEL UR4, URZ, 0xffffffff, UP0 ;  /* 0xffffffffff049887 */ /* 0x000fc80008000000 */
[----:B------:R-:W-:-:S04]  /*04d0*/  ULOP3.LUT UR4, UR4, 0x1, URZ, 0xc0, !UPT ;  /* 0x0000000104047892 */ /* 0x000fc8000f8ec0ff */
[----:B------:R-:W-:-:S11]  /*04e0*/  UISETP.NE.U32.AND UP3, UPT, UR4, 0x1, UPT ;  /* 0x000000010400788c */ /* 0x000fd6000bf65070 */
.L_x_8:
[----:B-1----:R-:W1:Y:S01]  /*04f0*/  SHFL.IDX PT, R2, R85, RZ, 0x1f ;  /* 0x00001fff55027589 */ /* 0x002e6200000e0000 */
[----:B------:R-:W-:-:S04]  /*0500*/  UISETP.NE.AND UP0, UPT, UR17, 0x2, UPT ;  /* 0x000000021100788c */ /* 0x000fc8000bf05270 */
[----:B------:R-:W-:Y:S01]  /*0510*/  USEL UR38, URZ, 0x1, UP0 ;  /* 0x00000001ff267887 */ /* 0x000fe20008000000 */
[----:B-1----:R-:W-:-:S13]  /*0520*/  ISETP.NE.AND P0, PT, R2, RZ, PT ;  /* 0x000000ff0200720c */ /* 0x002fda0003f05270 */
[----:B------:R-:W-:Y:S05]  /*0530*/  @P0 BRA `(.L_x_9) ;  /* 0x0000000000cc0947 */ /* 0x000fea0003800000 */
[----:B------:R-:W-:Y:S01]  /*0540*/  ELECT P0, URZ, PT ;  /* 0x0000000000ff782f */ /* 0x000fe20003800000 */
[----:B------:R-:W-:-:S12]  /*0550*/  BSSY.RECONVERGENT B0, `(.L_x_9) ;  /* 0x0000031000007945 */ /* 0x000fd80003800200 */
[----:B------:R-:W-:Y:S05]  /*0560*/  @!P0 BRA `(.L_x_10) ;  /* 0x0000000000bc8947 */ /* 0x000fea0003800000 */
[----:B------:R-:W1:Y:S01]  /*0570*/  S2UR UR4, SR_CgaCtaId ;  /* 0x00000000000479c3 */ /* 0x000e620000008800 */
[----:B------:R-:W-:Y:S01]  /*0580*/  UMOV UR5, 0x400 ;  /* 0x0000040000057882 */ /* 0x000fe20000000000 */
[----:B------:R-:W-:Y:S01]  /*0590*/  UMOV UR8, 0x1 ;  /* 0x0000000100087882 */ /* 0x000fe20000000000 */
[----:B------:R-:W-:Y:S01]  /*05a0*/  UMOV UR6, 0x4 ;  /* 0x0000000400067882 */ /* 0x000fe20000000000 */
[----:B------:R-:W-:-:S04]  /*05b0*/  UIADD3 UR8, UPT, UPT, -UR8, 0x100000, URZ ;  /* 0x0010000008087890 */ /* 0x000fc8000fffe1ff */
[----:B------:R-:W-:Y:S02]  /*05c0*/  USHF.L.U32 UR9, UR8, 0xb, URZ ;  /* 0x0000000b08097899 */ /* 0x000fe400080006ff */
[----:B------:R-:W-:Y:S02]  /*05d0*/  USHF.L.U32 UR8, UR8, 0x1, URZ ;  /* 0x0000000108087899 */ /* 0x000fe400080006ff */
[----:B------:R-:W-:-:S04]  /*05e0*/  UIADD3 UR6, UPT, UPT, -UR6, 0x100000, URZ ;  /* 0x0010000006067890 */ /* 0x000fc8000fffe1ff */
[----:B------:R-:W-:Y:S02]  /*05f0*/  USHF.L.U32 UR7, UR6, 0xb, URZ ;  /* 0x0000000b06077899 */ /* 0x000fe400080006ff */
[----:B------:R-:W-:Y:S02]  /*0600*/  USHF.L.U32 UR6, UR6, 0x1, URZ ;  /* 0x0000000106067899 */ /* 0x000fe400080006ff */
[----:B-1----:R-:W-:Y:S01]  /*0610*/  ULEA UR4, UR4, UR5, 0x18 ;  /* 0x0000000504047291 */ /* 0x002fe2000f8ec0ff */
[----:B------:R-:W1:Y:S11]  /*0620*/  FENCE.VIEW.ASYNC.S ;  /* 0x00000000000073c6 */ /* 0x000e760000000000 */
[----:B-1----:R1:W3:Y:S01]  /*0630*/  SYNCS.EXCH.64 URZ, [UR4], UR8 ;  /* 0x0000000804ff75b2 */ /* 0x0022e20008000100 */
[----:B------:R1:W4:Y:S01]  /*0640*/  SYNCS.EXCH.64 URZ, [UR4+0x88], UR6 ;  /* 0x0000880604ff75b2 */ /* 0x0003220008000100 */
[----:B------:R1:W1:Y:S01]  /*0650*/  SYNCS.EXCH.64 URZ, [UR4+0x8], UR8 ;  /* 0x0000080804ff75b2 */ /* 0x0002620008000100 */
        /* <DEDUP_REMOVED lines=31> */
[----:B---34-:R-:W-:Y:S01]  /*0850*/  NOP ;  /* 0x0000000000007918 */ /* 0x018fe20000000000 */
.L_x_10:
[----:B-1----:R-:W-:Y:S05]  /*0860*/  BSYNC.RECONVERGENT B0 ;  /* 0x0000000000007941 */ /* 0x002fea0003800200 */
.L_x_9:
[----:B------:R-:W1:Y:S01]  /*0870*/  SHFL.IDX PT, R2, R85, RZ, 0x1f ;  /* 0x00001fff55027589 */ /* 0x000e6200000e0000 */
[----:B------:R-:W-:Y:S01]  /*0880*/  NOP ;  /* 0x0000000000007918 */ /* 0x000fe20000000000 */
[----:B-1----:R-:W-:-:S13]  /*0890*/  ISETP.NE.AND P0, PT, R2, 0x1, PT ;  /* 0x000000010200780c */ /* 0x002fda0003f05270 */
[----:B------:R-:W-:Y:S05]  /*08a0*/  @P0 BRA `(.L_x_11) ;  /* 0x0000000000480947 */ /* 0x000fea0003800000 */
        /* <DEDUP_REMOVED lines=9> */
[----:B------:R-:W-:Y:S01]  /*0940*/  USHF.L.U32 UR6, UR6, 0x1, URZ ;  /* 0x0000000106067899 */ /* 0x000fe200080006ff */
[----:B------:R-:W-:Y:S01]  /*0950*/  ELECT P0, URZ, PT ;  /* 0x0000000000ff782f */ /* 0x000fe20003800000 */
[----:B-1----:R-:W-:Y:S01]  /*0960*/  ULEA UR4, UR4, UR5, 0x18 ;  /* 0x0000000504047291 */ /* 0x002fe2000f8ec0ff */
[----:B------:R-:W1:Y:S11]  /*0970*/  FENCE.VIEW.ASYNC.S ;  /* 0x00000000000073c6 */ /* 0x000e760000000000 */
[----:B-1----:R1:W3:Y:S01]  /*0980*/  SYNCS.EXCH.64 URZ, [UR4+0x110], UR8 ;  /* 0x0001100804ff75b2 */ /* 0x0022e20008000100 */
[----:B------:R1:W4:Y:S01]  /*0990*/  SYNCS.EXCH.64 URZ, [UR4+0x120], UR6 ;  /* 0x0001200604ff75b2 */ /* 0x0003220008000100 */
[----:B------:R1:W1:Y:S01]  /*09a0*/  SYNCS.EXCH.64 URZ, [UR4+0x118], UR8 ;  /* 0x0001180804ff75b2 */ /* 0x0002620008000100 */
[----:B------:R1:W1:Y:S01]  /*09b0*/  SYNCS.EXCH.64 URZ, [UR4+0x128], UR6 ;  /* 0x0001280604ff75b2 */ /* 0x0002620008000100 */
[----:B------:R-:W-:Y:S01]  /*09c0*/  NOP ;  /* 0x0000000000007918 */ /* 0x000fe20000000000 */
.L_x_11:
[----:B------:R-:W2:Y:S01]  /*09d0*/  SHFL.IDX PT, R2, R85, RZ, 0x1f ;  /* 0x00001fff55027589 */ /* 0x000ea200000e0000 */
[----:B------:R-:W-:Y:S01]  /*09e0*/  NOP ;  /* 0x0000000000007918 */ /* 0x000fe20000000000 */
[----:B--2---:R-:W-:-:S13]  /*09f0*/  ISETP.NE.AND P0, PT, R2, 0x3, PT ;  /* 0x000000030200780c */ /* 0x004fda0003f05270 */
[----:B------:R-:W-:Y:S05]  /*0a00*/  @P0 BRA `(.L_x_12) ;  /* 0x0000000000300947 */ /* 0x000fea0003800000 */
[----:B-1----:R-:W1:Y:S01]  /*0a10*/  S2UR UR6, SR_CgaCtaId ;  /* 0x00000000000679c3 */ /* 0x002e620000008800 */
[----:B------:R-:W-:Y:S01]  /*0a20*/  UMOV UR4, 0x400 ;  /* 0x0000040000047882 */ /* 0x000fe20000000000 */
[----:B------:R-:W-:Y:S01]  /*0a30*/  UMOV UR5, 0x20 ;  /* 0x0000002000057882 */ /* 0x000fe20000000000 */
[----:B------:R-:W-:Y:S01]  /*0a40*/  ELECT P0, URZ, PT ;  /* 0x0000000000ff782f */ /* 0x000fe20003800000 */
[----:B-1----:R-:W-:Y:S02]  /*0a50*/  ULEA UR6, UR6, UR4, 0x18 ;  /* 0x0000000406067291 */ /* 0x002fe4000f8ec0ff */
[----:B------:R-:W-:-:S04]  /*0a60*/  UIADD3 UR4, UPT, UPT, -UR5, 0x100000, URZ ;  /* 0x0010000005047890 */ /* 0x000fc8000fffe1ff */
[----:B------:R-:W-:Y:S02]  /*0a70*/  USHF.L.U32 UR5, UR4, 0xb, URZ ;  /* 0x0000000b04057899 */ /* 0x000fe400080006ff */
[----:B------:R-:W-:Y:S01]  /*0a80*/  USHF.L.U32 UR4, UR4, 0x1, URZ ;  /* 0x0000000104047899 */ /* 0x000fe200080006ff */
[----:B------:R-:W1:Y:S11]  /*0a90*/  FENCE.VIEW.ASYNC.S ;  /* 0x00000000000073c6 */ /* 0x000e760000000000 */
[----:B-1----:R2:W1:Y:S01]  /*0aa0*/  SYNCS.EXCH.64 URZ, [UR6+0x130], UR4 ;  /* 0x0001300406ff75b2 */ /* 0x0024620008000100 */
[----:B------:R2:W1:Y:S02]  /*0ab0*/  SYNCS.EXCH.64 URZ, [UR6+0x138], UR4 ;  /* 0x0001380406ff75b2 */ /* 0x0004640008000100 */
[----:B--2---:R-:W-:Y:S01]  /*0ac0*/  NOP ;  /* 0x0000000000007918 */ /* 0x004fe20000000000 */
.L_x_12:
[----:B------:R-:W2:Y:S01]  /*0ad0*/  SHFL.IDX PT, R2, R85, RZ, 0x1f ;  /* 0x00001fff55027589 */ /* 0x000ea200000e0000 */
[----:B------:R-:W-:Y:S01]  /*0ae0*/  NOP ;  /* 0x0000000000007918 */ /* 0x000fe20000000000 */
[----:B--2---:R-:W-:-:S13]  /*0af0*/  ISETP.NE.AND P0, PT, R2, 0x4, PT ;  /* 0x000000040200780c */ /* 0x004fda0003f05270 */
[----:B------:R-:W-:Y:S05]  /*0b00*/  @P0 BRA `(.L_x_13) ;  /* 0x00000000004c0947 */ /* 0x000fea0003800000 */
[----:B-1----:R-:W1:Y:S01]  /*0b10*/  S2UR UR6, SR_CgaCtaId ;  /* 0x00000000000679c3 */ /* 0x002e620000008800 */
[----:B------:R-:W-:Y:S01]  /*0b20*/  UMOV UR4, 0x3a0 ;  /* 0x000003a000047882 */ /* 0x000fe20000000000 */
[----:B------:R-:W-:Y:S01]  /*0b30*/  UMOV UR5, 0x400 ;  /* 0x0000040000057882 */ /* 0x000fe20000000000 */
[----:B------:R-:W-:Y:S01]  /*0b40*/  USEL UR4, UR4, 0x320, UP3 ;  /* 0x0000032004047887 */ /* 0x000fe20009800000 */
[----:B------:R-:W-:Y:S01]  /*0b50*/  UMOV UR8, 0x1 ;  /* 0x0000000100087882 */ /* 0x000fe20000000000 */
[----:B------:R-:W-:Y:S01]  /*0b60*/  ELECT P0, URZ, PT ;  /* 0x0000000000ff782f */ /* 0x000fe20003800000 */
[----:B------:R-:W-:-:S04]  /*0b70*/  UIADD3 UR8, UPT, UPT, -UR8, 0x100000, URZ ;  /* 0x0010000008087890 */ /* 0x000fc8000fffe1ff */
[----:B------:R-:W-:Y:S02]  /*0b80*/  USHF.L.U32 UR9, UR8, 0xb, URZ ;  /* 0x0000000b08097899 */ /* 0x000fe400080006ff */
[----:B------:R-:W-:Y:S02]  /*0b90*/  USHF.L.U32 UR8, UR8, 0x1, URZ ;  /* 0x0000000108087899 */ /* 0x000fe400080006ff */
[----:B-1----:R-:W-:Y:S02]  /*0ba0*/  ULEA UR6, UR6, UR5, 0x18 ;  /* 0x0000000506067291 */ /* 0x002fe4000f8ec0ff */
[----:B------:R-:W-:-:S04]  /*0bb0*/  UIADD3 UR4, UPT, UPT, -UR4, 0x100000, URZ ;  /* 0x0010000004047890 */ /* 0x000fc8000fffe1ff */
[----:B------:R-:W-:Y:S02]  /*0bc0*/  USHF.L.U32 UR5, UR4, 0xb, URZ ;  /* 0x0000000b04057899 */ /* 0x000fe400080006ff */
[----:B------:R-:W-:Y:S01]  /*0bd0*/  USHF.L.U32 UR4, UR4, 0x1, URZ ;  /* 0x0000000104047899 */ /* 0x000fe200080006ff */
[----:B------:R-:W1:Y:S03]  /*0be0*/  FENCE.VIEW.ASYNC.S ;  /* 0x00000000000073c6 */ /* 0x000e660000000000 */
[----:B-1----:R2:W1:Y:S08]  /*0bf0*/  SYNCS.EXCH.64 URZ, [UR6+0x140], UR8 ;  /* 0x0001400806ff75b2 */ /* 0x0024700008000100 */
[----:B------:R2:W1:Y:S01]  /*0c00*/  SYNCS.EXCH.64 URZ, [UR6+0x150], UR4 ;  /* 0x0001500406ff75b2 */ /* 0x0004620008000100 */
[----:B------:R2:W1:Y:S01]  /*0c10*/  SYNCS.EXCH.64 URZ, [UR6+0x148], UR8 ;  /* 0x0001480806ff75b2 */ /* 0x0004620008000100 */
[----:B------:R2:W1:Y:S02]  /*0c20*/  SYNCS.EXCH.64 URZ, [UR6+0x158], UR4 ;  /* 0x0001580406ff75b2 */ /* 0x0004640008000100 */
[----:B--2---:R-:W-:Y:S01]  /*0c30*/  NOP ;  /* 0x0000000000007918 */ /* 0x004fe20000000000 */
.L_x_13:
[----:B------:R-:W2:Y:S01]  /*0c40*/  SHFL.IDX PT, R2, R85, RZ, 0x1f ;  /* 0x00001fff55027589 */ /* 0x000ea200000e0000 */
[----:B------:R-:W-:Y:S01]  /*0c50*/  NOP ;  /* 0x0000000000007918 */ /* 0x000fe20000000000 */
[----:B--2---:R-:W-:-:S13]  /*0c60*/  ISETP.NE.AND P0, PT, R2, 0x5, PT ;  /* 0x000000050200780c */ /* 0x004fda0003f05270 */
[----:B------:R-:W-:Y:S05]  /*0c70*/  @P0 BRA `(.L_x_14) ;  /* 0x0000000000580947 */ /* 0x000fea0003800000 */
[----:B-1----:R-:W1:Y:S01]  /*0c80*/  S2UR UR4, SR_CgaCtaId ;  /* 0x00000000000479c3 */ /* 0x002e620000008800 */
        /* <DEDUP_REMOVED lines=12> */
[----:B-1----:R2:W1:Y:S01]  /*0d50*/  SYNCS.EXCH.64 URZ, [UR4+0x160], UR8 ;  /* 0x0001600804ff75b2 */ /* 0x0024620008000100 */
[----:B------:R2:W1:Y:S01]  /*0d60*/  SYNCS.EXCH.64 URZ, [UR4+0x180], UR6 ;  /* 0x0001800604ff75b2 */ /* 0x0004620008000100 */
[----:B------:R2:W1:Y:S01]  /*0d70*/  SYNCS.EXCH.64 URZ, [UR4+0x168], UR8 ;  /* 0x0001680804ff75b2 */ /* 0x0004620008000100 */
[----:B------:R2:W1:Y:S01]  /*0d80*/  SYNCS.EXCH.64 URZ, [UR4+0x188], UR6 ;  /* 0x0001880604ff75b2 */ /* 0x0004620008000100 */
[----:B------:R2:W1:Y:S01]  /*0d90*/  SYNCS.EXCH.64 URZ, [UR4+0x170], UR8 ;  /* 0x0001700804ff75b2 */ /* 0x0004620008000100 */
[----:B------:R2:W1:Y:S01]  /*0da0*/  SYNCS.EXCH.64 URZ, [UR4+0x190], UR6 ;  /* 0x0001900604ff75b2 */ /* 0x0004620008000100 */
[----:B------:R2:W1:Y:S01]  /*0db0*/  SYNCS.EXCH.64 URZ, [UR4+0x178], UR8 ;  /* 0x0001780804ff75b2 */ /* 0x0004620008000100 */
[----:B------:R2:W1:Y:S02]  /*0dc0*/  SYNCS.EXCH.64 URZ, [UR4+0x198], UR6 ;  /* 0x0001980604ff75b2 */ /* 0x0004640008000100 */
[----:B--2---:R-:W-:Y:S01]  /*0dd0*/  NOP ;  /* 0x0000000000007918 */ /* 0x004fe20000000000 */
.L_x_14:
[----:B------:R-:W2:Y:S01]  /*0de0*/  SHFL.IDX PT, R2, R85, RZ, 0x1f ;  /* 0x00001fff55027589 */ /* 0x000ea200000e0000 */
[----:B------:R-:W-:Y:S01]  /*0df0*/  NOP ;  /* 0x0000000000007918 */ /* 0x000fe20000000000 */
[----:B--2---:R-:W-:-:S13]  /*0e00*/  ISETP.NE.AND P0, PT, R2, 0x3, PT ;  /* 0x000000030200780c */ /* 0x004fda0003f05270 */
[----:B------:R-:W-:Y:S05]  /*0e10*/  @P0 BRA `(.L_x_15) ;  /* 0x0000000000380947 */ /* 0x000fea0003800000 */
[----:B------:R-:W2:Y:S01]  /*0e20*/  S2UR UR5, SR_CgaCtaId ;  /* 0x00000000000579c3 */ /* 0x000ea20000008800 */
[----:B-1----:R-:W-:Y:S01]  /*0e30*/  UMOV UR4, 0x400 ;  /* 0x0000040000047882 */ /* 0x002fe20000000000 */
[----:B------:R-:W-:Y:S01]  /*0e40*/  UMOV UR6, 0x20 ;  /* 0x0000002000067882 */ /* 0x000fe20000000000 */
[----:B------:R-:W-:Y:S01]  /*0e50*/  ELECT P0, URZ, PT ;  /* 0x0000000000ff782f */ /* 0x000fe20003800000 */
[----:B------:R-:W-:-:S04]  /*0e60*/  UIADD3 UR6, UPT, UPT, -UR6, 0x100000, URZ ;  /* 0x0010000006067890 */ /* 0x000fc8000fffe1ff */
[----:B------:R-:W-:Y:S02]  /*0e70*/  USHF.L.U32 UR7, UR6, 0xb, URZ ;  /* 0x0000000b06077899 */ /* 0x000fe400080006ff */
[----:B------:R-:W-:Y:S02]  /*0e80*/  USHF.L.U32 UR6, UR6, 0x1, URZ ;  /* 0x0000000106067899 */ /* 0x000fe400080006ff */
[----:B--2---:R-:W-:Y:S01]  /*0e90*/  ULEA UR4, UR5, UR4, 0x18 ;  /* 0x0000000405047291 */ /* 0x004fe2000f8ec0ff */
[----:B------:R-:W1:Y:S11]  /*0ea0*/  FENCE.VIEW.ASYNC.S ;  /* 0x00000000000073c6 */ /* 0x000e760000000000 */
[----:B-1----:R2:W1:Y:S01]  /*0eb0*/  SYNCS.EXCH.64 URZ, [UR4+0x1a0], UR6 ;  /* 0x0001a00604ff75b2 */ /* 0x0024620008000100 */
[----:B------:R2:W1:Y:S01]  /*0ec0*/  SYNCS.EXCH.64 URZ, [UR4+0x1b0], UR6 ;  /* 0x0001b00604ff75b2 */ /* 0x0004620008000100 */
[----:B------:R2:W1:Y:S01]  /*0ed0*/  SYNCS.EXCH.64 URZ, [UR4+0x1a8], UR6 ;  /* 0x0001a80604ff75b2 */ /* 0x0004620008000100 */
[----:B------:R2:W1:Y:S02]  /*0ee0*/  SYNCS.EXCH.64 URZ, [UR4+0x1b8], UR6 ;  /* 0x0001b80604ff75b2 */ /* 0x0004640008000100 */
[----:B--2---:R-:W-:Y:S01]  /*0ef0*/  NOP ;  /* 0x0000000000007918 */ /* 0x004fe20000000000 */
.L_x_15:
[----:B-1----:R-:W1:Y:S01]  /*0f00*/  LDCU UR4, c[0x0][0x36c] ;  /* 0x00006d80ff0477ac */ /* 0x002e620008000800 */
[----:B------:R-:W-:Y:S01]  /*0f10*/  ISETP.NE.OR P3, PT, R0, 0x2, !P3 ;  /* 0x000000020000780c */ /* 0x000fe20005f65670 */
[----:B------:R-:W-:Y:S01]  /*0f20*/  NOP ;  /* 0x0000000000007918 */ /* 0x000fe20000000000 */
[----:B------:R-:W-:Y:S01]  /*0f30*/  LOP3.LUT R0, R93, 0x1f, RZ, 0xc0, !PT ;  /* 0x0000001f5d007812 */ /* 0x000fe200078ec0ff */
[----:B------:R-:W-:Y:S02]  /*0f40*/  UISETP.NE.AND UP4, UPT, UR17, URZ, UPT ;  /* 0x000000ff1100728c */ /* 0x000fe4000bf85270 */
[----:B-1----:R-:W-:-:S09]  /*0f50*/  UISETP.EQ.U32.AND UP5, UPT, UR4, 0x1, UPT ;  /* 0x000000010400788c */ /* 0x002fd2000bfa2070 */
[----:B------:R-:W-:Y:S05]  /*0f60*/  BRA.U !UP5, `(.L_x_16) ;  /* 0x000000010d087547 */ /* 0x000fea000b800000 */
[----:B---34-:R-:W-:Y:S01]  /*0f70*/  UCGABAR_ARV ;  /* 0x00000000000079c7 */ /* 0x018fe20008000000 */
[----:B------:R-:W-:Y:S05]  /*0f80*/  BRA `(.L_x_17) ;  /* 0x0000000000047947 */ /* 0x000fea0003800000 */
.L_x_16:
[----:B---34-:R-:W-:Y:S01]  /*0f90*/  NOP ;  /* 0x0000000000007918 */ /* 0x018fe20000000000 */
.L_x_17:
[----:B------:R-:W1:Y:S01]  /*0fa0*/  S2UR UR7, SR_CTAID.X ;  /* 0x00000000000779c3 */ /* 0x000e620000002500 */
[----:B------:R-:W-:-:S05]  /*0fb0*/  CS2R.32 R3, SR_CgaSize ;  /* 0x0000000000037805 */ /* 0x000fca0000008a00 */
[----:B------:R-:W-:-:S05]  /*0fc0*/  IMAD R3, R3, -0xa0, RZ ;  /* 0xffffff6003037824 */ /* 0x000fca00078e02ff */
[----:B------:R-:W-:-:S14]  /*0fd0*/  R2UR UR5, R3 ;  /* 0x00000000030572ca */ /* 0x000fdc00000e0000 */
[----:B------:R-:W2:Y:S01]  /*0fe0*/  LDCU UR5, c[0x0][UR5+0x2b0] ;  /* 0x00005600050577ac */ /* 0x000ea20008000800 */
[----:B------:R-:W-:-:S05]  /*0ff0*/  CS2R.32 R3, SR_CgaSize ;  /* 0x0000000000037805 */ /* 0x000fca0000008a00 */
[----:B------:R-:W-:-:S05]  /*1000*/  IMAD R3, R3, -0xa0, RZ ;  /* 0xffffff6003037824 */ /* 0x000fca00078e02ff */
[----:B------:R-:W-:-:S14]  /*1010*/  R2UR UR4, R3 ;  /* 0x00000000030472ca */ /* 0x000fdc00000e0000 */
[----:B------:R-:W3:Y:S01]  /*1020*/  LDCU UR4, c[0x0][UR4+0x2b4] ;  /* 0x00005680040477ac */ /* 0x000ee20008000800 */
[----:B------:R-:W4:Y:S01]  /*1030*/  S2UR UR8, SR_CTAID.Y ;  /* 0x00000000000879c3 */ /* 0x000f220000002600 */
[----:B------:R-:W3:Y:S01]  /*1040*/  LDCU UR21, c[0x0][0xb24] ;  /* 0x00016480ff1577ac */ /* 0x000ee20008000800 */
[----:B------:R-:W-:-:S05]  /*1050*/  CS2R.32 R3, SR_CgaSize ;  /* 0x0000000000037805 */ /* 0x000fca0000008a00 */
[----:B------:R-:W-:-:S05]  /*1060*/  IMAD R3, R3, -0xa0, RZ ;  /* 0xffffff6003037824 */ /* 0x000fca00078e02ff */
[----:B------:R-:W-:-:S14]  /*1070*/  R2UR UR62, R3 ;  /* 0x00000000033e72ca */ /* 0x000fdc00000e0000 */
[----:B------:R-:W4:Y:S01]  /*1080*/  LDCU UR62, c[0x0][UR62+0x2a0] ;  /* 0x000054003e3e77ac */ /* 0x000f220008000800 */
[----:B------:R-:W4:Y:S01]  /*1090*/  S2UR UR9, SR_CgaCtaId ;  /* 0x00000000000979c3 */ /* 0x000f220000008800 */
[----:B------:R-:W-:-:S05]  /*10a0*/  CS2R.32 R3, SR_CgaSize ;  /* 0x0000000000037805 */ /* 0x000fca0000008a00 */
[----:B------:R-:W-:-:S05]  /*10b0*/  IMAD R3, R3, -0xa0, RZ ;  /* 0xffffff6003037824 */ /* 0x000fca00078e02ff */
[----:B------:R-:W-:-:S14]  /*10c0*/  R2UR UR59, R3 ;  /* 0x00000000033b72ca */ /* 0x000fdc00000e0000 */
[----:B------:R-:W4:Y:S01]  /*10d0*/  LDCU UR59, c[0x0][UR59+0x2a4] ;  /* 0x000054803b3b77ac */ /* 0x000f220008000800 */
[----:B------:R-:W4:Y:S01]  /*10e0*/  LDCU UR42, c[0x0][0xb24] ;  /* 0x00016480ff2a77ac */ /* 0x000f220008000800 */
[----:B-1----:R-:W-:Y:S01]  /*10f0*/  I2FP.F32.U32 R3, UR7 ;  /* 0x0000000700037c45 */ /* 0x002fe20008201000 */
[----:B------:R-:W1:Y:S01]  /*1100*/  S2UR UR36, SR_CTAID.Z ;  /* 0x00000000002479c3 */ /* 0x000e620000002700 */
[----:B------:R-:W1:Y:S03]  /*1110*/  LDCU UR27, c[0x0][0xb30] ;  /* 0x00016600ff1b77ac */ /* 0x000e660008000800 */
[----:B--2---:R-:W-:Y:S01]  /*1120*/  FMUL R3, R3, UR5 ;  /* 0x0000000503037c20 */ /* 0x004fe20008400000 */
[----:B---3--:R-:W-:Y:S01]  /*1130*/  UISETP.GE.AND UP2, UPT, UR21, 0x1, UPT ;  /* 0x000000011500788c */ /* 0x008fe2000bf46270 */
[----:B----4-:R-:W-:Y:S01]  /*1140*/  I2FP.F32.U32 R2, UR8 ;  /* 0x0000000800027c45 */ /* 0x010fe20008201000 */
[----:B------:R-:W-:Y:S01]  /*1150*/  UMOV UR16, UR7 ;  /* 0x0000000700107c82 */ /* 0x000fe20008000000 */
[----:B------:R-:W-:-:S02]  /*1160*/  UMOV UR20, UR8 ;  /* 0x0000000800147c82 */ /* 0x000fc40008000000 */
[----:B------:R-:W2:Y:S01]  /*1170*/  F2I.U32.TRUNC.NTZ R3, R3 ;  /* 0x0000000300037305 */ /* 0x000ea2000020f000 */
[----:B------:R-:W-:Y:S01]  /*1180*/  FMUL R2, R2, UR4 ;  /* 0x0000000402027c20 */ /* 0x000fe20008400000 */
[----:B------:R-:W-:-:S06]  /*1190*/  USHF.L.U32 UR28, UR9, 0xa, URZ ;  /* 0x0000000a091c7899 */ /* 0x000fcc00080006ff */
[----:B------:R-:W3:Y:S01]  /*11a0*/  F2I.U32.TRUNC.NTZ R2, R2 ;  /* 0x0000000200027305 */ /* 0x000ee2000020f000 */
[----:B--2---:R-:W-:Y:S02]  /*11b0*/  R2UR UR4, R3 ;  /* 0x00000000030472ca */ /* 0x004fe400000e0000 */
[----:B---3--:R-:W-:Y:S02]  /*11c0*/  R2UR UR6, R2 ;  /* 0x00000000020672ca */ /* 0x008fe400000e0000 */
[----:B------:R-:W-:-:S09]  /*11d0*/  PRMT R2, RZ, 0x7610, R2 ;  /* 0x00007610ff027816 */ /* 0x000fd20000000002 */
[----:B------:R-:W-:-:S04]  /*11e0*/  UIADD3 UR5, UPT, UPT, -UR4, URZ, URZ ;  /* 0x000000ff04057290 */ /* 0x000fc8000fffe1ff */
[----:B------:R-:W-:Y:S02]  /*11f0*/  UIMAD UR62, UR62, UR5, UR7 ;  /* 0x000000053e3e72a4 */ /* 0x000fe4000f8e0207 */
[----:B------:R-:W-:-:S04]  /*1200*/  UIADD3 UR4, UPT, UPT, -UR6, URZ, URZ ;  /* 0x000000ff06047290 */ /* 0x000fc8000fffe1ff */
[----:B------:R-:W-:Y:S01]  /*1210*/  UIMAD UR59, UR59, UR4, UR8 ;  /* 0x000000043b3b72a4 */ /* 0x000fe2000f8e0208 */
[----:B-1----:R-:W-:Y:S11]  /*1220*/  BRA.U UP4, `(.L_x_18) ;  /* 0x0000000104407547 */ /* 0x002ff6000b800000 */
[----:B------:R-:W-:Y:S02]  /*1230*/  UISETP.NE.AND UP0, UPT, UR59, URZ, UPT ;  /* 0x000000ff3b00728c */ /* 0x000fe4000bf05270 */
[----:B------:R-:W-:Y:S02]  /*1240*/  UISETP.NE.AND UP1, UPT, UR59, 0x1, UPT ;  /* 0x000000013b00788c */ /* 0x000fe4000bf25270 */
[----:B------:R-:W-:Y:S02]  /*1250*/  UISETP.EQ.OR UP0, UPT, UR62, URZ, !UP0 ;  /* 0x000000ff3e00728c */ /* 0x000fe4000c702670 */
[----:B------:R-:W-:Y:S02]  /*1260*/  USEL UR5, URZ, 0x2, UP1 ;  /* 0x00000002ff057887 */ /* 0x000fe40008800000 */
[----:B------:R-:W-:Y:S02]  /*1270*/  USEL UR8, URZ, 0x1, !UP0 ;  /* 0x00000001ff087887 */ /* 0x000fe4000c000000 */
[----:B------:R-:W-:-:S02]  /*1280*/  UISETP.NE.AND UP0, UPT, UR59, 0x2, UPT ;  /* 0x000000023b00788c */ /* 0x000fc4000bf05270 */
[----:B------:R-:W-:Y:S02]  /*1290*/  UISETP.NE.AND UP1, UPT, UR59, 0x3, UPT ;  /* 0x000000033b00788c */ /* 0x000fe4000bf25270 */
[----:B------:R-:W-:Y:S02]  /*12a0*/  USEL UR4, URZ, 0x4, UP0 ;  /* 0x00000004ff047887 */ /* 0x000fe40008000000 */
[----:B------:R-:W-:Y:S02]  /*12b0*/  UISETP.NE.AND UP0, UPT, UR62, URZ, UPT ;  /* 0x000000ff3e00728c */ /* 0x000fe4000bf05270 */
[----:B------:R-:W-:Y:S02]  /*12c0*/  USEL UR6, URZ, 0x8, UP1 ;  /* 0x00000008ff067887 */ /* 0x000fe40008800000 */
[----:B------:R-:W-:Y:S02]  /*12d0*/  USEL UR7, UR5, 0x2, UP0 ;  /* 0x0000000205077887 */ /* 0x000fe40008000000 */
[----:B------:R-:W-:-:S02]  /*12e0*/  USEL UR4, UR4, 0x4, UP0 ;  /* 0x0000000404047887 */ /* 0x000fc40008000000 */
[----:B------:R-:W-:Y:S02]  /*12f0*/  USEL UR5, UR6, 0x8, UP0 ;  /* 0x0000000806057887 */ /* 0x000fe40008000000 */
[----:B------:R-:W-:-:S04]  /*1300*/  UIADD3 UR4, UPT, UPT, UR4, UR7, UR8 ;  /* 0x0000000704047290 */ /* 0x000fc8000fffe008 */
[----:B------:R-:W-:-:S06]  /*1310*/  UIADD3 UR4, UPT, UPT, UR4, UR5, URZ ;  /* 0x0000000504047290 */ /* 0x000fcc000fffe0ff */
[----:B------:R-:W-:Y:S02]  /*1320*/  MOV R2, UR4 ;  /* 0x0000000400027c02 */ /* 0x000fe40008000f00 */
.L_x_18:
[----:B------:R-:W-:Y:S05]  /*1330*/  BRA.U !UP2, `(.L_x_19) ;  /* 0x000000010ad47547 */ /* 0x000fea000b800000 */
[----:B------:R-:W1:Y:S01]  /*1340*/  LDCU.128 UR12, c[0x0][0xb10] ;  /* 0x00016200ff0c77ac */ /* 0x000e620008000c00 */
[----:B------:R-:W2:Y:S01]  /*1350*/  LDCU UR6, c[0x0][0x370] ;  /* 0x00006e00ff0677ac */ /* 0x000ea20008000800 */
[----:B------:R-:W3:Y:S01]  /*1360*/  LDCU UR5, c[0x0][0x374] ;  /* 0x00006e80ff0577ac */ /* 0x000ee20008000800 */
[----:B------:R-:W4:Y:S01]  /*1370*/  LDCU UR26, c[0x0][0xb0c] ;  /* 0x00016180ff1a77ac */ /* 0x000f220008000800 */
[----:B------:R-:W4:Y:S01]  /*1380*/  LDCU UR4, c[0x0][0xb20] ;  /* 0x00016400ff0477ac */ /* 0x000f220008000800 */
[----:B------:R-:W4:Y:S01]  /*1390*/  LDCU.64 UR8, c[0x0][0xb28] ;  /* 0x00016500ff0877ac */ /* 0x000f220008000a00 */
[----:B-1----:R-:W-:Y:S02]  /*13a0*/  UISETP.NE.AND UP0, UPT, UR14, 0x1, UPT ;  /* 0x000000010e00788c */ /* 0x002fe4000bf05270 */
[----:B---3--:R-:W-:Y:S02]  /*13b0*/  UIMAD.WIDE.U32 UR10, UR5, UR15, URZ ;  /* 0x0000000f050a72a5 */ /* 0x008fe4000f8e00ff */
[----:B--2---:R-:W-:-:S02]  /*13c0*/  UIMAD.WIDE.U32 UR22, UR6, UR12, URZ ;  /* 0x0000000c061672a5 */ /* 0x004fc4000f8e00ff */
[----:B----4-:R-:W-:Y:S02]  /*13d0*/  UISETP.NE.AND UP1, UPT, UR26, 0x1, UPT ;  /* 0x000000011a00788c */ /* 0x010fe4000bf25270 */
[----:B------:R-:W-:Y:S01]  /*13e0*/  UISETP.NE.AND UP2, UPT, UR21, 0x1, UPT ;  /* 0x000000011500788c */ /* 0x000fe2000bf45270 */
[----:B------:R-:W-:Y:S02]  /*13f0*/  UMOV UR10, UR11 ;  /* 0x0000000b000a7c82 */ /* 0x000fe40008000000 */
[----:B------:R-:W-:Y:S01]  /*1400*/  UMOV UR22, UR23 ;  /* 0x0000001700167c82 */ /* 0x000fe20008000000 */
[----:B------:R-:W-:Y:S02]  /*1410*/  @UP0 USHF.R.U32.HI UR5, URZ, UR4, UR10 ;  /* 0x00000004ff050299 */ /* 0x000fe4000801160a */
[----:B------:R-:W-:Y:S02]  /*1420*/  UIMAD.WIDE.U32 UR24, UR20, UR15, URZ ;  /* 0x0000000f141872a5 */ /* 0x000fe4000f8e00ff */
[----:B------:R-:W-:-:S02]  /*1430*/  UIMAD.WIDE.U32 UR10, UR5, UR8, URZ ;  /* 0x00000008050a72a5 */ /* 0x000fc4000f8e00ff */
[----:B------:R-:W-:Y:S02]  /*1440*/  @UP1 USHF.R.U32.HI UR6, URZ, UR13, UR22 ;  /* 0x0000000dff061299 */ /* 0x000fe40008011616 */
[----:B------:R-:W-:Y:S02]  /*1450*/  UIMAD.WIDE.U32 UR18, UR16, UR12, URZ ;  /* 0x0000000c101272a5 */ /* 0x000fe4000f8e00ff */
[----:B------:R-:W-:Y:S01]  /*1460*/  UIMAD.WIDE.U32 UR22, UR6, UR8, URZ ;  /* 0x00000008061672a5 */ /* 0x000fe2000f8e00ff */
[----:B------:R-:W-:Y:S01]  /*1470*/  UMOV UR24, UR25 ;  /* 0x0000001900187c82 */ /* 0x000fe20008000000 */
[----:B------:R-:W-:Y:S01]  /*1480*/  UMOV UR10, UR11 ;  /* 0x0000000b000a7c82 */ /* 0x000fe20008000000 */
[----:B------:R-:W-:Y:S02]  /*1490*/  USHF.R.U32.HI UR24, URZ, UR4, UR24 ;  /* 0x00000004ff187299 */ /* 0x000fe40008011618 */
[----:B------:R-:W-:Y:S02]  /*14a0*/  @UP2 USHF.R.U32.HI UR5, URZ, UR9, UR10 ;  /* 0x00000009ff052299 */ /* 0x000fe4000801160a */
[----:B------:R-:W-:Y:S01]  /*14b0*/  UMOV UR7, UR23 ;  /* 0x0000001700077c82 */ /* 0x000fe20008000000 */
[----:B------:R-:W-:Y:S01]  /*14c0*/  UMOV UR18, UR19 ;  /* 0x0000001300127c82 */ /* 0x000fe20008000000 */
[----:B------:R-:W-:-:S02]  /*14d0*/  @UP2 USHF.R.U32.HI UR6, URZ, UR9, UR7 ;  /* 0x00000009ff062299 */ /* 0x000fc40008011607 */
[----:B------:R-:W-:Y:S02]  /*14e0*/  USHF.R.U32.HI UR13, URZ, UR13, UR18 ;  /* 0x0000000dff0d7299 */ /* 0x000fe40008011612 */
[----:B------:R-:W-:Y:S02]  /*14f0*/  USEL UR4, UR20, UR24, !UP0 ;  /* 0x0000001814047287 */ /* 0x000fe4000c000000 */
[----:B------:R-:W-:Y:S02]  /*1500*/  UIMAD UR7, UR5, UR21, URZ ;  /* 0x00000015050772a4 */ /* 0x000fe4000f8e02ff */
[----:B------:R-:W-:Y:S02]  /*1510*/  USEL UR5, UR16, UR13, !UP1 ;  /* 0x0000000d10057287 */ /* 0x000fe4000c800000 */
[----:B------:R-:W-:Y:S02]  /*1520*/  UIMAD UR12, UR6, UR21, URZ ;  /* 0x00000015060c72a4 */ /* 0x000fe4000f8e02ff */
[----:B------:R-:W-:-:S02]  /*1530*/  UISETP.GE.AND UP0, UPT, UR4, UR7, UPT ;  /* 0x000000070400728c */ /* 0x000fc4000bf06270 */
[----:B------:R-:W-:Y:S02]  /*1540*/  UIMAD.WIDE.U32 UR10, UR4, UR8, URZ ;  /* 0x00000008040a72a5 */ /* 0x000fe4000f8e00ff */
[----:B------:R-:W-:Y:S02]  /*1550*/  UISETP.GE.OR UP0, UPT, UR5, UR12, UP0 ;  /* 0x0000000c0500728c */ /* 0x000fe40008706670 */
[----:B------:R-:W-:Y:S02]  /*1560*/  UIMAD.WIDE.U32 UR12, UR5, UR8, URZ ;  /* 0x00000008050c72a5 */ /* 0x000fe4000f8e00ff */
[----:B------:R-:W-:Y:S01]  /*1570*/  UIADD3 UR10, UPT, UPT, -UR4, URZ, URZ ;  /* 0x000000ff040a7290 */ /* 0x000fe2000fffe1ff */
[----:B------:R-:W-:Y:S01]  /*1580*/  UMOV UR8, UR11 ;  /* 0x0000000b00087c82 */ /* 0x000fe20008000000 */
[----:B------:R-:W-:Y:S02]  /*1590*/  UIADD3 UR11, UPT, UPT, -UR5, URZ, URZ ;  /* 0x000000ff050b7290 */ /* 0x000fe4000fffe1ff */
[----:B------:R-:W-:-:S03]  /*15a0*/  USHF.R.U32.HI UR8, URZ, UR9, UR8 ;  /* 0x00000009ff087299 */ /* 0x000fc60008011608 */
[----:B------:R-:W-:Y:S01]  /*15b0*/  @!UP0 UMOV UR7, UR13 ;  /* 0x0000000d00078c82 */ /* 0x000fe20008000000 */
[----:B------:R-:W-:Y:S02]  /*15c0*/  UIMAD UR20, UR14, UR10, UR20 ;  /* 0x0000000a0e1472a4 */ /* 0x000fe4000f8e0214 */
[----:B------:R-:W-:Y:S02]  /*15d0*/  USEL UR8, UR4, UR8, !UP2 ;  /* 0x0000000804087287 */ /* 0x000fe4000d000000 */
[----:B------:R-:W-:Y:S02]  /*15e0*/  @!UP0 USHF.R.U32.HI UR7, URZ, UR9, UR7 ;  /* 0x00000009ff078299 */ /* 0x000fe40008011607 */
[----:B------:R-:W-:Y:S02]  /*15f0*/  UIADD3 UR9, UPT, UPT, -UR8, URZ, URZ ;  /* 0x000000ff08097290 */ /* 0x000fe4000fffe1ff */
[----:B------:R-:W-:Y:S02]  /*1600*/  @!UP0 USEL UR7, UR5, UR7, !UP2 ;  /* 0x0000000705078287 */ /* 0x000fe4000d000000 */
[----:B------:R-:W-:-:S02]  /*1610*/  UIMAD UR9, UR21, UR9, UR4 ;  /* 0x00000009150972a4 */ /* 0x000fc4000f8e0204 */
[----:B------:R-:W-:Y:S02]  /*1620*/  @!UP0 UIADD3 UR8, UPT, UPT, UR8, -UR7, URZ ;  /* 0x8000000708088290 */ /* 0x000fe4000fffe0ff */
[----:B------:R-:W-:Y:S02]  /*1630*/  @!UP0 UIMAD UR6, UR9, UR6, UR7 ;  /* 0x00000006090682a4 */ /* 0x000fe4000f8e0207 */
[----:B------:R-:W-:Y:S02]  /*1640*/  @!UP0 UIMAD UR4, UR8, UR21, UR5 ;  /* 0x00000015080482a4 */ /* 0x000fe4000f8e0205 */
[----:B------:R-:W-:Y:S02]  /*1650*/  UIMAD UR16, UR26, UR11, UR16 ;  /* 0x0000000b1a1072a4 */ /* 0x000fe4000f8e0210 */
[----:B------:R-:W-:Y:S01]  /*1660*/  UIMAD UR20, UR4, UR14, UR20 ;  /* 0x0000000e041472a4 */ /* 0x000fe2000f8e0214 */
[----:B------:R-:W-:Y:S02]  /*1670*/  @!UP0 UMOV UR5, UR6 ;  /* 0x0000000600058c82 */ /* 0x000fe40008000000 */
[----:B------:R-:W-:-:S12]  /*1680*/  UIMAD UR16, UR5, UR26, UR16 ;  /* 0x0000001a051072a4 */ /* 0x000fd8000f8e0210 */
.L_x_19:
[----:B------:R-:W-:Y:S02]  /*1690*/  UISETP.NE.AND UP1, UPT, UR27, 0x1, UPT ;  /* 0x000000011b00788c */ /* 0x000fe4000bf25270 */
[----:B------:R-:W-:Y:S02]  /*16a0*/  UISETP.NE.AND UP0, UPT, UR17, 0x2, UPT ;  /* 0x000000021100788c */ /* 0x000fe4000bf05270 */
[----:B------:R-:W-:-:S05]  /*16b0*/  ULOP3.LUT UR28, UR28, 0xc00, URZ, 0xc0, !UPT ;  /* 0x00000c001c1c7892 */ /* 0x000fca000f8ec0ff */
[----:B------:R-:W-:Y:S07]  /*16c0*/  BRA.U UP1, `(.L_x_20) ;  /* 0x0000000101447547 */ /* 0x000fee000b800000 */
[----:B------:R-:W1:Y:S01]  /*16d0*/  LDCU.128 UR8, c[0x0][0xb10] ;  /* 0x00016200ff0877ac */ /* 0x000e620008000c00 */
[----:B------:R-:W2:Y:S01]  /*16e0*/  LDCU UR12, c[0x0][0xb0c] ;  /* 0x00016180ff0c77ac */ /* 0x000ea20008000800 */
[----:B------:R-:W3:Y:S01]  /*16f0*/  LDCU UR13, c[0x0][0xb20] ;  /* 0x00016400ff0d77ac */ /* 0x000ee20008000800 */
[----:B-1----:R-:W-:Y:S02]  /*1700*/  UIMAD.WIDE.U32 UR6, UR16, UR8, URZ ;  /* 0x00000008100672a5 */ /* 0x002fe4000f8e00ff */
[----:B------:R-:W-:Y:S02]  /*1710*/  UIMAD.WIDE.U32 UR4, UR20, UR11, URZ ;  /* 0x0000000b140472a5 */ /* 0x000fe4000f8e00ff */
[----:B--2---:R-:W-:Y:S02]  /*1720*/  UISETP.NE.AND UP2, UPT, UR12, 0x1, UPT ;  /* 0x000000010c00788c */ /* 0x004fe4000bf45270 */
[----:B------:R-:W-:Y:S01]  /*1730*/  UISETP.NE.AND UP1, UPT, UR10, 0x1, UPT ;  /* 0x000000010a00788c */ /* 0x000fe2000bf25270 */
[----:B------:R-:W-:-:S02]  /*1740*/  UMOV UR6, UR7 ;  /* 0x0000000700067c82 */ /* 0x000fc40008000000 */
[----:B------:R-:W-:Y:S01]  /*1750*/  UMOV UR4, UR5 ;  /* 0x0000000500047c82 */ /* 0x000fe20008000000 */
[----:B------:R-:W-:Y:S02]  /*1760*/  USHF.R.U32.HI UR6, URZ, UR9, UR6 ;  /* 0x00000009ff067299 */ /* 0x000fe40008011606 */
[----:B---3--:R-:W-:Y:S02]  /*1770*/  USHF.R.U32.HI UR4, URZ, UR13, UR4 ;  /* 0x0000000dff047299 */ /* 0x008fe40008011604 */
[----:B------:R-:W-:Y:S02]  /*1780*/  USEL UR5, UR16, UR6, !UP2 ;  /* 0x0000000610057287 */ /* 0x000fe4000d000000 */
[----:B------:R-:W-:-:S04]  /*1790*/  USEL UR4, UR20, UR4, !UP1 ;  /* 0x0000000414047287 */ /* 0x000fc8000c800000 */
[----:B------:R-:W-:Y:S02]  /*17a0*/  UIADD3 UR6, UPT, UPT, UR5, -UR4, URZ ;  /* 0x8000000405067290 */ /* 0x000fe4000fffe0ff */
[----:B------:R-:W-:Y:S02]  /*17b0*/  UIADD3 UR4, UPT, UPT, -UR5, UR4, URZ ;  /* 0x0000000405047290 */ /* 0x000fe4000fffe1ff */
[----:B------:R-:W-:Y:S02]  /*17c0*/  UIMAD UR20, UR6, UR10, UR20 ;  /* 0x0000000a061472a4 */ /* 0x000fe4000f8e0214 */
[----:B------:R-:W-:-:S12]  /*17d0*/  UIMAD UR16, UR4, UR12, UR16 ;  /* 0x0000000c041072a4 */ /* 0x000fd8000f8e0210 */
.L_x_20:
[----:B------:R-:W-:Y:S05]  /*17e0*/  BRA.U !UP5, `(.L_x_21) ;  /* 0x000000010d0c7547 */ /* 0x000fea000b800000 */
[----:B------:R-:W-:Y:S01]  /*17f0*/  UCGABAR_WAIT ;  /* 0x0000000000007dc7 */ /* 0x000fe20008000000 */
[----:B------:R-:W-:Y:S01]  /*1800*/  CCTL.IVALL ;  /* 0x00000000ff00798f */ /* 0x000fe20002000000 */
[----:B------:R-:W-:Y:S05]  /*1810*/  BRA `(.L_x_22) ;  /* 0x0000000000047947 */ /* 0x000fea0003800000 */
.L_x_21:
[----:B------:R-:W-:Y:S06]  /*1820*/  BAR.SYNC.DEFER_BLOCKING 0x0 ;  /* 0x0000000000007b1d */ /* 0x000fec0000010000 */
.L_x_22:
[----:B------:R-:W-:Y:S05]  /*1830*/  BRA.U UP0, `(.L_x_23) ;  /* 0x0000001900887547 */ /* 0x000fea000b800000 */
[----:B------:R-:W1:Y:S01]  /*1840*/  LDCU UR6, c[0x0][0x38c] ;  /* 0x00007180ff0677ac */ /* 0x000e620008000800 */
[----:B------:R-:W2:Y:S01]  /*1850*/  S2UR UR8, SR_CgaCtaId ;  /* 0x00000000000879c3 */ /* 0x000ea20000008800 */
[----:B------:R-:W-:Y:S01]  /*1860*/  PLOP3.LUT P1, PT, PT, PT, UP3, 0x80, 0x8 ;  /* 0x000000000008781c */ /* 0x000fe20003f2f038 */
[----:B------:R-:W-:Y:S01]  /*1870*/  IMAD.MOV.U32 R12, RZ, RZ, 0x1 ;  /* 0x00000001ff0c7424 */ /* 0x000fe200078e00ff */
[----:B------:R-:W-:Y:S01]  /*1880*/  UMOV UR7, 0x400 ;  /* 0x0000040000077882 */ /* 0x000fe20000000000 */
[----:B------:R-:W-:Y:S01]  /*1890*/  UISETP.NE.AND UP1, UPT, UR17, URZ, UPT ;  /* 0x000000ff1100728c */ /* 0x000fe2000bf25270 */
[----:B------:R-:W-:Y:S02]  /*18a0*/  ISETP.EQ.OR P2, PT, R0, RZ, P3 ;  /* 0x000000ff0000720c */ /* 0x000fe40001f42670 */
[----:B------:R-:W-:Y:S02]  /*18b0*/  CS2R R10, SRZ ;  /* 0x00000000000a7805 */ /* 0x000fe4000001ff00 */
[----:B------:R-:W-:Y:S01]  /*18c0*/  PLOP3.LUT P1, PT, P1, PT, PT, 0x8, 0x80 ;  /* 0x000000000080781c */ /* 0x000fe20000f2e170 */
[----:B------:R-:W-:Y:S01]  /*18d0*/  IMAD.MOV.U32 R9, RZ, RZ, RZ ;  /* 0x000000ffff097224 */ /* 0x000fe200078e00ff */
[----:B------:R-:W3:Y:S01]  /*18e0*/  LDCU UR40, c[0x0][0x370] ;  /* 0x00006e00ff2877ac */ /* 0x000ee20008000800 */
[----:B------:R-:W-:Y:S01]  /*18f0*/  IMAD.MOV.U32 R8, RZ, RZ, 0x1 ;  /* 0x00000001ff087424 */ /* 0x000fe200078e00ff */
[----:B------:R-:W4:Y:S01]  /*1900*/  LDCU.64 UR26, c[0x0][0x348] ;  /* 0x00006900ff1a77ac */ /* 0x000f220008000a00 */
[----:B-1----:R-:W-:-:S02]  /*1910*/  UIADD3 UR5, UPT, UPT, UR6, 0x3f, URZ ;  /* 0x0000003f06057890 */ /* 0x002fc4000fffe0ff */
[----:B------:R-:W-:Y:S02]  /*1920*/  USHF.R.U32.HI UR45, URZ, 0x6, UR28 ;  /* 0x00000006ff2d7899 */ /* 0x000fe4000801161c */
[----:B------:R-:W-:Y:S02]  /*1930*/  USHF.R.S32.HI UR4, URZ, 0x1f, UR5 ;  /* 0x0000001fff047899 */ /* 0x000fe40008011405 */
[----:B------:R-:W-:Y:S02]  /*1940*/  UIADD3 UR46, UPT, UPT, UR6, 0x7e, URZ ;  /* 0x0000007e062e7890 */ /* 0x000fe4000fffe0ff */
[----:B------:R-:W-:Y:S02]  /*1950*/  ULEA.HI UR4, UR4, UR5, URZ, 0x6 ;  /* 0x0000000504047291 */ /* 0x000fe4000f8f30ff */
[----:B--2---:R-:W-:Y:S02]  /*1960*/  ULEA UR7, UR8, UR7, 0x18 ;  /* 0x0000000708077291 */ /* 0x004fe4000f8ec0ff */
[----:B------:R-:W-:-:S02]  /*1970*/  USHF.R.S32.HI UR43, URZ, 0x6, UR4 ;  /* 0x00000006ff2b7899 */ /* 0x000fc40008011404 */
[----:B------:R-:W-:Y:S02]  /*1980*/  UIADD3 UR4, UPT, UPT, UR6, -0x1, URZ ;  /* 0xffffffff06047890 */ /* 0x000fe4000fffe0ff */
[----:B------:R-:W-:Y:S02]  /*1990*/  UISETP.LT.U32.AND UP0, UPT, UR43, 0x11, UPT ;  /* 0x000000112b00788c */ /* 0x000fe4000bf01070 */
[----:B------:R-:W-:Y:S02]  /*19a0*/  UISETP.GE.U32.AND UP2, UPT, UR4, -0x7f, UPT ;  /* 0xffffff810400788c */ /* 0x000fe4000bf46070 */
[----:B------:R-:W-:Y:S01]  /*19b0*/  USEL UR41, UR43, 0x11, UP0 ;  /* 0x000000112b297887 */ /* 0x000fe20008000000 */
[----:B------:R-:W1:Y:S03]  /*19c0*/  LDCU UR39, c[0x0][0x374] ;  /* 0x00006e80ff2777ac */ /* 0x000e660008000800 */
[----:B------:R-:W-:-:S02]  /*19d0*/  UIADD3 UR21, UPT, UPT, UR41, -0x1, URZ ;  /* 0xffffffff29157890 */ /* 0x000fc4000fffe0ff */
[----:B------:R-:W-:-:S03]  /*19e0*/  USEL UR24, UR38, 0x2, UP1 ;  /* 0x0000000226187887 */ /* 0x000fc60008800000 */
[----:B------:R-:W-:Y:S02]  /*19f0*/  @UP2 UIADD3 UR21, UPT, UPT, UR41, URZ, URZ ;  /* 0x000000ff29152290 */ /* 0x000fe4000fffe0ff */
[----:B------:R-:W-:Y:S02]  /*1a00*/  UIADD3 UR29, UPT, UPT, UR7, 0x4400, UR28 ;  /* 0x00004400071d7890 */ /* 0x000fe4000fffe01c */
[----:B------:R-:W-:Y:S02]  /*1a10*/  UIADD3 UR44, UPT, UPT, UR43, -UR41, URZ ;  /* 0x800000292b2c7290 */ /* 0x000fe4000fffe0ff */
[----:B------:R-:W-:Y:S01]  /*1a20*/  UIADD3 UR21, UPT, UPT, UR21, 0x1, URZ ;  /* 0x0000000115157890 */ /* 0x000fe2000fffe0ff */
[----:B---34-:R-:W-:-:S11]  /*1a30*/  UMOV UR5, URZ ;  /* 0x000000ff00057c82 */ /* 0x018fd60008000000 */
.L_x_43:
[----:B------:R-:W2:Y:S02]  /*1a40*/  S2UR UR4, SR_CgaCtaId ;  /* 0x00000000000479c3 */ /* 0x000ea40000008800 */
[----:B--2---:R-:W-:-:S09]  /*1a50*/  UISETP.NE.AND UP0, UPT, UR4, URZ, UPT ;  /* 0x000000ff0400728c */ /* 0x004fd2000bf05270 */
[----:B-1----:R-:W-:Y:S05]  /*1a60*/  BRA.U UP0, `(.L_x_24) ;  /* 0x0000000100287547 */ /* 0x002fea000b800000 */
[----:B------:R-:W-:Y:S02]  /*1a70*/  LEA R0, R9, UR7, 0x3 ;  /* 0x0000000709007c11 */ /* 0x000fe4000f8e18ff */
[----:B------:R-:W-:-:S04]  /*1a80*/  SHF.L.U32 R3, R8, 0x1f, RZ ;  /* 0x0000001f08037819 */ /* 0x000fc800000006ff */
[----:B------:R-:W2:Y:S02]  /*1a90*/  SYNCS.PHASECHK.TRANS64.TRYWAIT P0, [R0+URZ+0x1b0], R3 ;  /* 0x0001b003000075a7 */ /* 0x000ea400080011ff */
[----:B--2---:R-:W-:Y:S05]  /*1aa0*/  @!P0 BRA `(.L_x_25) ;  /* 0x00000064008c8947 */ /* 0x004fea0003800000 */
.L_x_126:
[----:B------:R3:W-:Y:S01]  /*1ab0*/  SYNCS.ARRIVE.TRANS64.A1T0 RZ, [R0+URZ+0x1a0], RZ ;  /* 0x0001a0ff00ff79a7 */ /* 0x0007e200081000ff */
[----:B------:R-:W-:-:S05]  /*1ac0*/  VIADD R9, R9, 0x1 ;  /* 0x0000000109097836 */ /* 0x000fca0000000000 */
[----:B------:R-:W-:-:S04]  /*1ad0*/  ISETP.NE.AND P0, PT, R9, 0x2, PT ;  /* 0x000000020900780c */ /* 0x000fc80003f05270 */
[----:B--2---:R-:W-:Y:S02]  /*1ae0*/  SEL R3, RZ, 0x1, P0 ;  /* 0x00000001ff037807 */ /* 0x004fe40000000000 */
[----:B------:R-:W-:Y:S02]  /*1af0*/  SEL R9, R9, RZ, P0 ;  /* 0x000000ff09097207 */ /* 0x000fe40000000000 */
[----:B------:R-:W-:-:S07]  /*1b00*/  LOP3.LUT R8, R8, R3, RZ, 0x3c, !PT ;  /* 0x0000000308087212 */ /* 0x000fce00078e3cff */
.L_x_24:
[----:B------:R-:W-:Y:S01]  /*1b10*/  ULEA UR4, UR5, UR7, 0x3 ;  /* 0x0000000705047291 */ /* 0x000fe2000f8e18ff */
[----:B---3--:R-:W-:Y:S01]  /*1b20*/  SHF.L.U32 R0, R12, 0x1f, RZ ;  /* 0x0000001f0c007819 */ /* 0x008fe200000006ff */
[----:B------:R-:W-:Y:S02]  /*1b30*/  UISETP.GE.U32.AND UP0, UPT, UR46, 0x7f, UPT ;  /* 0x0000007f2e00788c */ /* 0x000fe4000bf06070 */
[----:B------:R-:W-:Y:S02]  /*1b40*/  USHF.L.U32 UR11, UR20, 0x7, URZ ;  /* 0x00000007140b7899 */ /* 0x000fe400080006ff */
[----:B------:R-:W-:Y:S01]  /*1b50*/  ULEA UR35, UR16, UR45, 0x6 ;  /* 0x0000002d10237291 */ /* 0x000fe2000f8e30ff */
[----:B------:R-:W-:Y:S02]  /*1b60*/  UMOV UR13, URZ ;  /* 0x000000ff000d7c82 */ /* 0x000fe40008000000 */
[----:B------:R2:W3:Y:S02]  /*1b70*/  SYNCS.PHASECHK.TRANS64.TRYWAIT P0, [UR4+0x88], R0 ;  /* 0x00008800ff0075a7 */ /* 0x0004e40008001104 */
[----:B------:R-:W-:Y:S07]  /*1b80*/  BRA.U !UP0, `(.L_x_26) ;  /* 0x0000000108bc7547 */ /* 0x000fee000b800000 */
[----:B------:R-:W-:Y:S01]  /*1b90*/  UMOV UR6, URZ ;  /* 0x000000ff00067c82 */ /* 0x000fe20008000000 */
[----:B------:R-:W-:-:S05]  /*1ba0*/  UMOV UR4, UR5 ;  /* 0x0000000500047c82 */ /* 0x000fca0008000000 */
.L_x_32:
[----:B------:R-:W-:Y:S01]  /*1bb0*/  ULEA UR33, UR4, UR7, 0x3 ;  /* 0x0000000704217291 */ /* 0x000fe2000f8e18ff */
[----:B---3--:R-:W-:Y:S01]  /*1bc0*/  @!P3 MOV R2, 0x3000 ;  /* 0x000030000002b802 */ /* 0x008fe20000000f00 */
[----:B-1-3--:R-:W-:Y:S10]  /*1bd0*/  @P0 BRA `(.L_x_27) ;  /* 0x00000000000c0947 */ /* 0x00aff40003800000 */
[----:B------:R-:W-:-:S04]  /*1be0*/  SHF.L.U32 R3, R12, 0x1f, RZ ;  /* 0x0000001f0c037819 */ /* 0x000fc800000006ff */
[----:B------:R-:W3:Y:S02]  /*1bf0*/  SYNCS.PHASECHK.TRANS64.TRYWAIT P0, [UR33+0x88], R3 ;  /* 0x00008803ff0075a7 */ /* 0x000ee40008001121 */
[----:B---3--:R-:W-:Y:S05]  /*1c00*/  @!P0 BRA `(.L_x_28) ;  /* 0x0000006400488947 */ /* 0x008fea0003800000 */
.L_x_27:
[----:B------:R3:W-:Y:S01]  /*1c10*/  @!P3 SYNCS.ARRIVE.TRANS64 RZ, [UR33], R2 ;  /* 0x00000002ffffb9a7 */ /* 0x0007e20008000021 */
[----:B------:R-:W-:-:S04]  /*1c20*/  ULOP3.LUT UR5, UR24, 0x2, URZ, 0xfc, !UPT ;  /* 0x0000000218057892 */ /* 0x000fc8000f8efcff */
[----:B------:R-:W-:-:S09]  /*1c30*/  UISETP.NE.AND UP0, UPT, UR5, 0x2, UPT ;  /* 0x000000020500788c */ /* 0x000fd2000bf05270 */
[----:B------:R-:W-:Y:S05]  /*1c40*/  BRA.U UP0, `(.L_x_29) ;  /* 0x0000000100047547 */ /* 0x000fea000b800000 */
[----:B-1----:R-:W-:Y:S05]  /*1c50*/  BPT.TRAP 0x1 ;  /* 0x000000040000795c */ /* 0x002fea0000300000 */
.L_x_29:
[----:B------:R-:W-:Y:S04]  /*1c60*/  BSSY.RECONVERGENT B0, `(.L_x_30) ;  /* 0x0000003000007945 */ /* 0x000fe80003800200 */
[----:B------:R-:W-:Y:S05]  /*1c70*/  @P2 BRA `(.L_x_31) ;  /* 0x0000000000042947 */ /* 0x000fea0003800000 */
[----:B-1----:R-:W-:Y:S05]  /*1c80*/  BPT.TRAP 0x1 ;  /* 0x000000040000795c */ /* 0x002fea0000300000 */
.L_x_31:
[----:B-1----:R-:W-:Y:S05]  /*1c90*/  BSYNC.RECONVERGENT B0 ;  /* 0x0000000000007941 */ /* 0x002fea0003800200 */
.L_x_30:
[----:B------:R-:W-:Y:S02]  /*1ca0*/  UIADD3 UR5, UPT, UPT, UR4, 0x1, URZ ;  /* 0x0000000104057890 */ /* 0x000fe4000fffe0ff */
[----:B------:R-:W-:Y:S02]  /*1cb0*/  ULEA UR32, UR4, UR28, 0xc ;  /* 0x0000001c04207291 */ /* 0x000fe4000f8e60ff */
[----:B------:R-:W-:Y:S02]  /*1cc0*/  UISETP.NE.AND UP0, UPT, UR5, 0x11, UPT ;  /* 0x000000110500788c */ /* 0x000fe4000bf05270 */
[----:B------:R-:W-:Y:S02]  /*1cd0*/  UIADD3 UR16, UP1, UPT, UR26, 0x80, URZ ;  /* 0x000000801a107890 */ /* 0x000fe4000ff3e0ff */
[----:B------:R-:W-:Y:S02]  /*1ce0*/  USEL UR9, URZ, 0x1, UP0 ;  /* 0x00000001ff097887 */ /* 0x000fe40008000000 */
[----:B------:R-:W-:-:S02]  /*1cf0*/  USEL UR5, UR5, URZ, UP0 ;  /* 0x000000ff05057287 */ /* 0x000fc40008000000 */
[----:B------:R-:W-:Y:S02]  /*1d00*/  UIADD3 UR14, UP0, UPT, UR26, 0x180, URZ ;  /* 0x000001801a0e7890 */ /* 0x000fe4000ff1e0ff */
[----:B------:R-:W-:Y:S01]  /*1d10*/  ULEA UR8, UR5, UR7, 0x3 ;  /* 0x0000000705087291 */ /* 0x000fe2000f8e18ff */
[----:B------:R-:W-:Y:S01]  /*1d20*/  LOP3.LUT R12, R12, UR9, RZ, 0x3c, !PT ;  /* 0x000000090c0c7c12 */ /* 0x000fe2000f8e3cff */
[----:B------:R-:W-:Y:S02]  /*1d30*/  USHF.L.U32 UR34, UR6, 0x6, URZ ;  /* 0x0000000606227899 */ /* 0x000fe400080006ff */
[----:B------:R-:W-:Y:S01]  /*1d40*/  UIADD3.X UR17, UPT, UPT, URZ, UR27, URZ, UP1, !UPT ;  /* 0x0000001bff117290 */ /* 0x000fe20008ffe4ff */
[----:B--2---:R-:W-:Y:S01]  /*1d50*/  SHF.L.U32 R0, R12, 0x1f, RZ ;  /* 0x0000001f0c007819 */ /* 0x004fe200000006ff */
[----:B------:R-:W-:Y:S02]  /*1d60*/  UIADD3 UR32, UPT, UPT, UR7, 0x4400, UR32 ;  /* 0x0000440007207890 */ /* 0x000fe4000fffe020 */
[----:B------:R-:W-:Y:S01]  /*1d70*/  UIADD3.X UR15, UPT, UPT, URZ, UR27, URZ, UP0, !UPT ;  /* 0x0000001bff0f7290 */ /* 0x000fe200087fe4ff */
[----:B------:R4:W1:Y:S01]  /*1d80*/  SYNCS.PHASECHK.TRANS64.TRYWAIT P0, [UR8+0x88], R0 ;  /* 0x00008800ff0075a7 */ /* 0x0008620008001108 */
[----:B------:R-:W-:Y:S01]  /*1d90*/  ULEA UR8, UR4, UR7, 0xd ;  /* 0x0000000704087291 */ /* 0x000fe2000f8e68ff */
[----:B------:R-:W-:Y:S01]  /*1da0*/  UMOV UR13, 0xf0000 ;  /* 0x000f0000000d7882 */ /* 0x000fe20000000000 */
[----:B------:R-:W-:-:S02]  /*1db0*/  UMOV UR18, 0x0 ;  /* 0x0000000000127882 */ /* 0x000fc40000000000 */
[----:B------:R-:W-:Y:S01]  /*1dc0*/  UIADD3 UR8, UPT, UPT, UR8, 0x15400, URZ ;  /* 0x0001540008087890 */ /* 0x000fe2000fffe0ff */
[----:B------:R-:W-:Y:S01]  /*1dd0*/  UMOV UR19, 0x10000000 ;  /* 0x1000000000137882 */ /* 0x000fe20000000000 */
[----:B------:R-:W-:Y:S01]  /*1de0*/  UMOV UR12, UR36 ;  /* 0x00000024000c7c82 */ /* 0x000fe20008000000 */
[----:B------:R-:W-:Y:S01]  /*1df0*/  UMOV UR9, UR33 ;  /* 0x0000002100097c82 */ /* 0x000fe20008000000 */
[----:B------:R-:W-:Y:S01]  /*1e00*/  UMOV UR10, UR34 ;  /* 0x00000022000a7c82 */ /* 0x000fe20008000000 */
[----:B------:R2:W-:Y:S01]  /*1e10*/  UTMALDG.3D.MULTICAST [UR32], [UR16], UR13, desc[UR18] ;  /* 0x00001220100073b4 */ /* 0x0005e2000801180d */
[----:B------:R-:W-:Y:S01]  /*1e20*/  UIADD3 UR6, UPT, UPT, UR6, 0x1, URZ ;  /* 0x0000000106067890 */ /* 0x000fe2000fffe0ff */
[----:B------:R-:W-:-:S03]  /*1e30*/  UMOV UR4, UR5 ;  /* 0x0000000500047c82 */ /* 0x000fc60008000000 */
[----:B------:R-:W-:Y:S01]  /*1e40*/  UISETP.NE.AND UP0, UPT, UR6, UR21, UPT ;  /* 0x000000150600728c */ /* 0x000fe2000bf05270 */
[----:B------:R4:W-:Y:S01]  /*1e50*/  UTMALDG.3D [UR8], [UR14], desc[UR18] ;  /* 0x000012080e0075b4 */ /* 0x0009e20008011000 */
[----:B--2---:R-:W-:-:S07]  /*1e60*/  UMOV UR13, UR21 ;  /* 0x00000015000d7c82 */ /* 0x004fce0008000000 */
[----:B----4-:R-:W-:Y:S05]  /*1e70*/  BRA.U UP0, `(.L_x_32) ;  /* 0xfffffffd004c7547 */ /* 0x010fea000b83ffff */
.L_x_26:
[----:B------:R-:W-:Y:S01]  /*1e80*/  ULEA UR4, UR5, UR7, 0x3 ;  /* 0x0000000705047291 */ /* 0x000fe2000f8e18ff */
[----:B--2---:R-:W-:Y:S01]  /*1e90*/  SHF.L.U32 R0, R12, 0x1f, RZ ;  /* 0x0000001f0c007819 */ /* 0x004fe200000006ff */
[----:B------:R-:W-:Y:S01]  /*1ea0*/  @!P1 SYNCS.ARRIVE.TRANS64.A1T0 RZ, [UR7+0x138], RZ ;  /* 0x000138ffffff99a7 */ /* 0x000fe20008100007 */
[----:B------:R-:W-:-:S06]  /*1eb0*/  UISETP.GT.AND UP0, UPT, UR43, UR41, UPT ;  /* 0x000000292b00728c */ /* 0x000fcc000bf04270 */
[----:B-1-3--:R1:W2:Y:S03]  /*1ec0*/  SYNCS.PHASECHK.TRANS64.TRYWAIT P0, [UR4+0x88], R0 ;  /* 0x00008800ff0075a7 */ /* 0x00a2a60008001104 */
[----:B------:R-:W-:Y:S05]  /*1ed0*/  BRA.U !UP0, `(.L_x_33) ;  /* 0x0000000108bc7547 */ /* 0x000fea000b800000 */
[----:B------:R-:W-:Y:S01]  /*1ee0*/  UIADD3 UR25, UPT, UPT, UR44, UR13, URZ ;  /* 0x0000000d2c197290 */ /* 0x000fe2000fffe0ff */
[----:B------:R-:W-:-:S11]  /*1ef0*/  UMOV UR4, UR5 ;  /* 0x0000000500047c82 */ /* 0x000fd60008000000 */
.L_x_39:
[----:B------:R-:W-:Y:S01]  /*1f00*/  ULEA UR17, UR4, UR7, 0x3 ;  /* 0x0000000704117291 */ /* 0x000fe2000f8e18ff */
[----:B--2---:R-:W-:Y:S01]  /*1f10*/  @!P3 MOV R2, 0x3000 ;  /* 0x000030000002b802 */ /* 0x004fe20000000f00 */
[----:B--2-4-:R-:W-:Y:S10]  /*1f20*/  @P0 BRA `(.L_x_34) ;  /* 0x00000000000c0947 */ /* 0x014ff40003800000 */
[----:B------:R-:W-:-:S04]  /*1f30*/  SHF.L.U32 R3, R12, 0x1f, RZ ;  /* 0x0000001f0c037819 */ /* 0x000fc800000006ff */
[----:B------:R-:W2:Y:S02]  /*1f40*/  SYNCS.PHASECHK.TRANS64.TRYWAIT P0, [UR17+0x88], R3 ;  /* 0x00008803ff0075a7 */ /* 0x000ea40008001111 */
[----:B--2---:R-:W-:Y:S05]  /*1f50*/  @!P0 BRA `(.L_x_35) ;  /* 0x00000060008c8947 */ /* 0x004fea0003800000 */
.L_x_34:
[----:B------:R2:W-:Y:S01]  /*1f60*/  @!P3 SYNCS.ARRIVE.TRANS64 RZ, [UR17], R2 ;  /* 0x00000002ffffb9a7 */ /* 0x0005e20008000011 */
[----:B------:R-:W-:-:S04]  /*1f70*/  ULOP3.LUT UR5, UR24, 0x2, URZ, 0xfc, !UPT ;  /* 0x0000000218057892 */ /* 0x000fc8000f8efcff */
[----:B------:R-:W-:-:S09]  /*1f80*/  UISETP.NE.AND UP0, UPT, UR5, 0x2, UPT ;  /* 0x000000020500788c */ /* 0x000fd2000bf05270 */
[----:B------:R-:W-:Y:S05]  /*1f90*/  BRA.U UP0, `(.L_x_36) ;  /* 0x0000000100047547 */ /* 0x000fea000b800000 */
[----:B------:R-:W-:Y:S05]  /*1fa0*/  BPT.TRAP 0x1 ;  /* 0x000000040000795c */ /* 0x000fea0000300000 */
.L_x_36:
[----:B------:R-:W-:Y:S04]  /*1fb0*/  BSSY.RECONVERGENT B0, `(.L_x_37) ;  /* 0x0000003000007945 */ /* 0x000fe80003800200 */
[----:B------:R-:W-:Y:S05]  /*1fc0*/  @P2 BRA `(.L_x_38) ;  /* 0x0000000000042947 */ /* 0x000fea0003800000 */
[----:B------:R-:W-:Y:S05]  /*1fd0*/  BPT.TRAP 0x1 ;  /* 0x000000040000795c */ /* 0x000fea0000300000 */
.L_x_38:
[----:B------:R-:W-:Y:S05]  /*1fe0*/  BSYNC.RECONVERGENT B0 ;  /* 0x0000000000007941 */ /* 0x000fea0003800200 */
.L_x_37:
[----:B------:R-:W-:Y:S02]  /*1ff0*/  UIADD3 UR5, UPT, UPT, UR4, 0x1, URZ ;  /* 0x0000000104057890 */ /* 0x000fe4000fffe0ff */
[----:B------:R-:W-:Y:S02]  /*2000*/  UIADD3 UR14, UP1, UPT, UR26, 0x80, URZ ;  /* 0x000000801a0e7890 */ /* 0x000fe4000ff3e0ff */
[----:B------:R-:W-:Y:S02]  /*2010*/  UISETP.NE.AND UP0, UPT, UR5, 0x11, UPT ;  /* 0x000000110500788c */ /* 0x000fe4000bf05270 */
[----:B------:R-:W-:Y:S02]  /*2020*/  USHF.L.U32 UR18, UR13, 0x6, URZ ;  /* 0x000000060d127899 */ /* 0x000fe400080006ff */
[----:B------:R-:W-:Y:S02]  /*2030*/  USEL UR8, URZ, 0x1, UP0 ;  /* 0x00000001ff087887 */ /* 0x000fe40008000000 */
[----:B------:R-:W-:-:S02]  /*2040*/  USEL UR5, UR5, URZ, UP0 ;  /* 0x000000ff05057287 */ /* 0x000fc40008000000 */
[----:B------:R-:W-:Y:S02]  /*2050*/  UIADD3 UR22, UP0, UPT, UR26, 0x180, URZ ;  /* 0x000001801a167890 */ /* 0x000fe4000ff1e0ff */
[----:B------:R-:W-:Y:S01]  /*2060*/  LOP3.LUT R12, R12, UR8, RZ, 0x3c, !PT ;  /* 0x000000080c0c7c12 */ /* 0x000fe2000f8e3cff */
[----:B------:R-:W-:Y:S02]  /*2070*/  ULEA UR6, UR5, UR7, 0x3 ;  /* 0x0000000705067291 */ /* 0x000fe4000f8e18ff */
[----:B------:R-:W-:Y:S01]  /*2080*/  ULEA UR8, UR4, UR7, 0xd ;  /* 0x0000000704087291 */ /* 0x000fe2000f8e68ff */
[----:B-1----:R-:W-:Y:S01]  /*2090*/  SHF.L.U32 R0, R12, 0x1f, RZ ;  /* 0x0000001f0c007819 */ /* 0x002fe200000006ff */
[----:B------:R-:W-:Y:S02]  /*20a0*/  ULEA UR16, UR4, UR29, 0xc ;  /* 0x0000001d04107291 */ /* 0x000fe4000f8e60ff */
[----:B------:R-:W-:Y:S02]  /*20b0*/  UIADD3.X UR15, UPT, UPT, URZ, UR27, URZ, UP1, !UPT ;  /* 0x0000001bff0f7290 */ /* 0x000fe40008ffe4ff */
[----:B------:R-:W-:Y:S01]  /*20c0*/  UIADD3 UR8, UPT, UPT, UR8, 0x15400, URZ ;  /* 0x0001540008087890 */ /* 0x000fe2000fffe0ff */
[----:B------:R3:W4:Y:S01]  /*20d0*/  SYNCS.PHASECHK.TRANS64.TRYWAIT P0, [UR6+0x88], R0 ;  /* 0x00008800ff0075a7 */ /* 0x0007220008001106 */
[----:B------:R-:W-:Y:S01]  /*20e0*/  UIADD3.X UR23, UPT, UPT, URZ, UR27, URZ, UP0, !UPT ;  /* 0x0000001bff177290 */ /* 0x000fe200087fe4ff */
[----:B------:R-:W-:Y:S01]  /*20f0*/  UMOV UR6, 0xf0000 ;  /* 0x000f000000067882 */ /* 0x000fe20000000000 */
[----:B------:R-:W-:Y:S01]  /*2100*/  UMOV UR30, 0x0 ;  /* 0x00000000001e7882 */ /* 0x000fe20000000000 */
[----:B------:R-:W-:Y:S01]  /*2110*/  UMOV UR31, 0x10000000 ;  /* 0x10000000001f7882 */ /* 0x000fe20000000000 */
[----:B------:R-:W-:Y:S01]  /*2120*/  UMOV UR19, UR35 ;  /* 0x0000002300137c82 */ /* 0x000fe20008000000 */
[----:B------:R-:W-:Y:S01]  /*2130*/  UMOV UR20, UR36 ;  /* 0x0000002400147c82 */ /* 0x000fe20008000000 */
[----:B------:R-:W-:Y:S01]  /*2140*/  UMOV UR12, UR36 ;  /* 0x00000024000c7c82 */ /* 0x000fe20008000000 */
[----:B------:R-:W-:Y:S01]  /*2150*/  UMOV UR9, UR17 ;  /* 0x0000001100097c82 */ /* 0x000fe20008000000 */
[----:B------:R-:W-:Y:S01]  /*2160*/  UMOV UR10, UR18 ;  /* 0x00000012000a7c82 */ /* 0x000fe20008000000 */
[----:B------:R3:W-:Y:S01]  /*2170*/  UTMALDG.3D.MULTICAST [UR16], [UR14], UR6, desc[UR30] ;  /* 0x00001e100e0073b4 */ /* 0x0007e20008011806 */
[----:B------:R-:W-:Y:S01]  /*2180*/  UIADD3 UR13, UPT, UPT, UR13, 0x1, URZ ;  /* 0x000000010d0d7890 */ /* 0x000fe2000fffe0ff */
[----:B------:R-:W-:-:S03]  /*2190*/  UMOV UR4, UR5 ;  /* 0x0000000500047c82 */ /* 0x000fc60008000000 */
[----:B------:R-:W-:Y:S01]  /*21a0*/  UISETP.NE.AND UP0, UPT, UR13, UR25, UPT ;  /* 0x000000190d00728c */ /* 0x000fe2000bf05270 */
[----:B------:R3:W-:Y:S08]  /*21b0*/  UTMALDG.3D [UR8], [UR22], desc[UR30] ;  /* 0x00001e08160075b4 */ /* 0x0007f00008011000 */
[----:B---3--:R-:W-:Y:S05]  /*21c0*/  BRA.U UP0, `(.L_x_39) ;  /* 0xfffffffd004c7547 */ /* 0x008fea000b83ffff */
.L_x_33:
[C---:B------:R-:W-:Y:S01]  /*21d0*/  LEA R3, R11.reuse, UR7, 0x3 ;  /* 0x000000070b037c11 */ /* 0x040fe2000f8e18ff */
[----:B------:R-:W-:Y:S01]  /*21e0*/  NOP ;  /* 0x0000000000007918 */ /* 0x000fe20000000000 */
[----:B-1----:R-:W-:Y:S02]  /*21f0*/  SHF.L.U32 R0, R10, 0x1f, RZ ;  /* 0x0000001f0a007819 */ /* 0x002fe400000006ff */
[----:B------:R-:W-:Y:S02]  /*2200*/  LEA R5, R11, UR7, 0x4 ;  /* 0x000000070b057c11 */ /* 0x000fe4000f8e20ff */
[----:B--2-4-:R-:W1:Y:S02]  /*2210*/  SYNCS.PHASECHK.TRANS64.TRYWAIT P0, [R3+URZ+0x140], R0 ;  /* 0x00014000030075a7 */ /* 0x014e6400080011ff */
[----:B-1----:R-:W-:Y:S05]  /*2220*/  @!P0 BRA `(.L_x_40) ;  /* 0x0000005c00f08947 */ /* 0x002fea0003800000 */
.L_x_129:
[----:B------:R-:W2:Y:S01]  /*2230*/  LDS.128 R4, [R5+0x1d0] ;  /* 0x0001d00005047984 */ /* 0x000ea20000000c00 */
[----:B------:R-:W-:Y:S01]  /*2240*/  UISETP.GE.AND UP0, UPT, UR42, 0x1, UPT ;  /* 0x000000012a00788c */ /* 0x000fe2000bf06270 */
[----:B------:R-:W-:Y:S01]  /*2250*/  @!PT LDS RZ, [RZ] ;  /* 0x00000000fffff984 */ /* 0x000fe20000000800 */
[----:B------:R-:W-:Y:S01]  /*2260*/  @!PT LDS RZ, [RZ] ;  /* 0x00000000fffff984 */ /* 0x000fe20000000800 */
[----:B------:R-:W-:Y:S01]  /*2270*/  @!PT LDS RZ, [RZ] ;  /* 0x00000000fffff984 */ /* 0x000fe20000000800 */
[----:B------:R-:W-:Y:S01]  /*2280*/  @!PT LDS RZ, [RZ] ;  /* 0x00000000fffff984 */ /* 0x000fe20000000800 */
[----:B------:R3:W-:Y:S06]  /*2290*/  MEMBAR.ALL.CTA ;  /* 0x0000000000007992 */ /* 0x0007ec0000008000 */
[----:B---3--:R-:W3:Y:S01]  /*22a0*/  FENCE.VIEW.ASYNC.S ;  /* 0x00000000000073c6 */ /* 0x008ee20000000000 */
[----:B--2---:R-:W-:-:S13]  /*22b0*/  LOP3.LUT P0, RZ, R6, 0x1, RZ, 0xc0, !PT ;  /* 0x0000000106ff7812 */ /* 0x004fda000780c0ff */
[----:B---3--:R-:W-:Y:S01]  /*22c0*/  VOTEU.ANY UP1, P0 ;  /* 0x0000000000ff7886 */ /* 0x008fe20000020100 */
[----:B------:R-:W-:-:S13]  /*22d0*/  PLOP3.LUT P0, PT, PT, PT, UP1, 0x80, 0x8 ;  /* 0x000000000008781c */ /* 0x000fda0003f0f018 */
[----:B-1----:R-:W-:Y:S02]  /*22e0*/  @P0 LOP3.LUT R0, R5, 0xffff, RZ, 0xc0, !PT ;  /* 0x0000ffff05000812 */ /* 0x002fe400078ec0ff */
[----:B------:R-:W-:Y:S02]  /*22f0*/  @P0 MOV R2, R4 ;  /* 0x0000000400020202 */ /* 0x000fe40000000f00 */
[----:B------:R-:W-:Y:S01]  /*2300*/  @P0 R2UR UR6, R0 ;  /* 0x00000000000602ca */ /* 0x000fe200000e0000 */
[----:B------:R-:W-:Y:S01]  /*2310*/  VIADD R0, R3, 0x150 ;  /* 0x0000015003007836 */ /* 0x000fe20000000000 */
[----:B------:R-:W-:Y:S02]  /*2320*/  @P0 SHF.R.U32.HI R4, RZ, 0x10, R5 ;  /* 0x00000010ff040819 */ /* 0x000fe40000011605 */
[----:B------:R-:W-:Y:S02]  /*2330*/  @P0 R2UR UR8, R2 ;  /* 0x00000000020802ca */ /* 0x000fe400000e0000 */
[----:B------:R-:W-:-:S02]  /*2340*/  PRMT R0, RZ, 0x654, R0 ;  /* 0x00000654ff007816 */ /* 0x000fc40000000000 */
[----:B------:R-:W-:Y:S02]  /*2350*/  @P0 R2UR UR4, R4 ;  /* 0x00000000040402ca */ /* 0x000fe400000e0000 */
[----:B------:R1:W-:Y:S03]  /*2360*/  SYNCS.ARRIVE.TRANS64.RED.A1T0 RZ, [R0+URZ], RZ ;  /* 0x000000ff00ff79a7 */ /* 0x0003e600081004ff */
[----:B------:R-:W-:-:S04]  /*2370*/  @UP1 UMOV UR37, UR6 ;  /* 0x0000000600251c82 */ /* 0x000fc80008000000 */
[----:B------:R-:W-:-:S04]  /*2380*/  @UP1 UMOV UR38, UR8 ;  /* 0x0000000800261c82 */ /* 0x000fc80008000000 */
[----:B------:R-:W-:Y:S01]  /*2390*/  @UP1 UMOV UR36, UR4 ;  /* 0x0000000400241c82 */ /* 0x000fe20008000000 */
[----:B------:R-:W-:Y:S05]  /*23a0*/  BRA.U !UP0, `(.L_x_41) ;  /* 0x0000000108d47547 */ /* 0x000fea000b800000 */
[----:B------:R-:W2:Y:S01]  /*23b0*/  LDCU.128 UR12, c[0x0][0xb10] ;  /* 0x00016200ff0c77ac */ /* 0x000ea20008000c00 */
[----:B------:R-:W3:Y:S01]  /*23c0*/  LDCU UR25, c[0x0][0xb20] ;  /* 0x00016400ff1977ac */ /* 0x000ee20008000800 */
[----:B------:R-:W4:Y:S01]  /*23d0*/  LDCU UR20, c[0x0][0xb0c] ;  /* 0x00016180ff1477ac */ /* 0x000f220008000800 */
[----:B------:R-:W1:Y:S01]  /*23e0*/  LDCU.64 UR10, c[0x0][0xb28] ;  /* 0x00016500ff0a77ac */ /* 0x000e620008000a00 */
[----:B------:R-:W-:Y:S02]  /*23f0*/  UISETP.NE.AND UP3, UPT, UR42, 0x1, UPT ;  /* 0x000000012a00788c */ /* 0x000fe4000bf65270 */
[----:B--2---:R-:W-:Y:S02]  /*2400*/  UIMAD.WIDE.U32 UR16, UR39, UR15, URZ ;  /* 0x0000000f271072a5 */ /* 0x004fe4000f8e00ff */
[----:B------:R-:W-:Y:S02]  /*2410*/  UIMAD.WIDE.U32 UR8, UR40, UR12, URZ ;  /* 0x0000000c280872a5 */ /* 0x000fe4000f8e00ff */
[----:B------:R-:W-:-:S02]  /*2420*/  UISETP.NE.AND UP0, UPT, UR14, 0x1, UPT ;  /* 0x000000010e00788c */ /* 0x000fc4000bf05270 */
[----:B------:R-:W-:Y:S01]  /*2430*/  UIMAD.WIDE.U32 UR22, UR37, UR15, URZ ;  /* 0x0000000f251672a5 */ /* 0x000fe2000f8e00ff */
[----:B------:R-:W-:Y:S02]  /*2440*/  UMOV UR16, UR17 ;  /* 0x0000001100107c82 */ /* 0x000fe40008000000 */
[----:B------:R-:W-:Y:S01]  /*2450*/  UMOV UR8, UR9 ;  /* 0x0000000900087c82 */ /* 0x000fe20008000000 */
[----:B---3--:R-:W-:Y:S02]  /*2460*/  USHF.R.U32.HI UR16, URZ, UR25, UR16 ;  /* 0x00000019ff107299 */ /* 0x008fe40008011610 */
[----:B----4-:R-:W-:Y:S02]  /*2470*/  UISETP.NE.AND UP2, UPT, UR20, 0x1, UPT ;  /* 0x000000011400788c */ /* 0x010fe4000bf45270 */
[----:B------:R-:W-:Y:S02]  /*2480*/  USHF.R.U32.HI UR8, URZ, UR13, UR8 ;  /* 0x0000000dff087299 */ /* 0x000fe40008011608 */
[----:B------:R-:W-:-:S02]  /*2490*/  USEL UR6, UR39, UR16, !UP0 ;  /* 0x0000001027067287 */ /* 0x000fc4000c000000 */
[----:B------:R-:W-:Y:S02]  /*24a0*/  USEL UR8, UR40, UR8, !UP2 ;  /* 0x0000000828087287 */ /* 0x000fe4000d000000 */
[----:B-1----:R-:W-:Y:S01]  /*24b0*/  UIMAD.WIDE.U32 UR16, UR6, UR10, URZ ;  /* 0x0000000a061072a5 */ /* 0x002fe2000f8e00ff */
[----:B------:R-:W-:Y:S01]  /*24c0*/  UMOV UR4, UR23 ;  /* 0x0000001700047c82 */ /* 0x000fe20008000000 */
[----:B------:R-:W-:Y:S02]  /*24d0*/  UIMAD.WIDE.U32 UR18, UR38, UR12, URZ ;  /* 0x0000000c261272a5 */ /* 0x000fe4000f8e00ff */
[----:B------:R-:W-:-:S03]  /*24e0*/  UIMAD.WIDE.U32 UR22, UR8, UR10, URZ ;  /* 0x0000000a081672a5 */ /* 0x000fc6000f8e00ff */
[----:B------:R-:W-:Y:S01]  /*24f0*/  UMOV UR16, UR17 ;  /* 0x0000001100107c82 */ /* 0x000fe20008000000 */
[----:B------:R-:W-:Y:S02]  /*2500*/  USHF.R.U32.HI UR4, URZ, UR25, UR4 ;  /* 0x00000019ff047299 */ /* 0x000fe40008011604 */
[----:B------:R-:W-:Y:S01]  /*2510*/  @UP3 USHF.R.U32.HI UR6, URZ, UR11, UR16 ;  /* 0x0000000bff063299 */ /* 0x000fe20008011610 */
[----:B------:R-:W-:Y:S01]  /*2520*/  UMOV UR18, UR19 ;  /* 0x0000001300127c82 */ /* 0x000fe20008000000 */
[----:B------:R-:W-:Y:S01]  /*2530*/  UMOV UR22, UR23 ;  /* 0x0000001700167c82 */ /* 0x000fe20008000000 */
[----:B------:R-:W-:Y:S02]  /*2540*/  USHF.R.U32.HI UR13, URZ, UR13, UR18 ;  /* 0x0000000dff0d7299 */ /* 0x000fe40008011612 */
[----:B------:R-:W-:Y:S02]  /*2550*/  USEL UR4, UR37, UR4, !UP0 ;  /* 0x0000000425047287 */ /* 0x000fe4000c000000 */
[----:B------:R-:W-:-:S02]  /*2560*/  @UP3 USHF.R.U32.HI UR8, URZ, UR11, UR22 ;  /* 0x0000000bff083299 */ /* 0x000fc40008011616 */
[----:B------:R-:W-:Y:S02]  /*2570*/  UIMAD UR9, UR42, UR6, URZ ;  /* 0x000000062a0972a4 */ /* 0x000fe4000f8e02ff */
[----:B------:R-:W-:Y:S02]  /*2580*/  USEL UR6, UR38, UR13, !UP2 ;  /* 0x0000000d26067287 */ /* 0x000fe4000d000000 */
[----:B------:R-:W-:Y:S02]  /*2590*/  UIMAD UR12, UR42, UR8, URZ ;  /* 0x000000082a0c72a4 */ /* 0x000fe4000f8e02ff */
[----:B------:R-:W-:Y:S02]  /*25a0*/  UISETP.GE.AND UP0, UPT, UR4, UR9, UPT ;  /* 0x000000090400728c */ /* 0x000fe4000bf06270 */
[----:B------:R-:W-:Y:S02]  /*25b0*/  UIMAD.WIDE.U32 UR16, UR4, UR10, URZ ;  /* 0x0000000a041072a5 */ /* 0x000fe4000f8e00ff */
[----:B------:R-:W-:-:S02]  /*25c0*/  UISETP.GE.OR UP0, UPT, UR6, UR12, UP0 ;  /* 0x0000000c0600728c */ /* 0x000fc40008706670 */
        /* <DEDUP_REMOVED lines=19> */
.L_x_41:
[----:B------:R-:W2:Y:S02]  /*2700*/  LDCU UR4, c[0x0][0xb30] ;  /* 0x00016600ff0477ac */ /* 0x000ea40008000800 */
[----:B--2---:R-:W-:-:S09]  /*2710*/  UISETP.NE.AND UP0, UPT, UR4, 0x1, UPT ;  /* 0x000000010400788c */ /* 0x004fd2000bf05270 */
[----:B------:R-:W-:Y:S05]  /*2720*/  BRA.U UP0, `(.L_x_42) ;  /* 0x0000000100447547 */ /* 0x000fea000b800000 */
[----:B------:R-:W2:Y:S01]  /*2730*/  LDCU.128 UR12, c[0x0][0xb10] ;  /* 0x00016200ff0c77ac */ /* 0x000ea20008000c00 */
[----:B------:R-:W3:Y:S01]  /*2740*/  LDCU UR16, c[0x0][0xb0c] ;  /* 0x00016180ff1077ac */ /* 0x000ee20008000800 */
[----:B------:R-:W4:Y:S01]  /*2750*/  LDCU UR17, c[0x0][0xb20] ;  /* 0x00016400ff1177ac */ /* 0x000f220008000800 */
[----:B--2---:R-:W-:Y:S02]  /*2760*/  UIMAD.WIDE.U32 UR10, UR38, UR12, URZ ;  /* 0x0000000c260a72a5 */ /* 0x004fe4000f8e00ff */
[----:B------:R-:W-:Y:S02]  /*2770*/  UIMAD.WIDE.U32 UR8, UR37, UR15, URZ ;  /* 0x0000000f250872a5 */ /* 0x000fe4000f8e00ff */
[----:B---3--:R-:W-:Y:S02]  /*2780*/  UISETP.NE.AND UP2, UPT, UR16, 0x1, UPT ;  /* 0x000000011000788c */ /* 0x008fe4000bf45270 */
[----:B------:R-:W-:Y:S01]  /*2790*/  UISETP.NE.AND UP0, UPT, UR14, 0x1, UPT ;  /* 0x000000010e00788c */ /* 0x000fe2000bf05270 */
[----:B------:R-:W-:-:S02]  /*27a0*/  UMOV UR6, UR11 ;  /* 0x0000000b00067c82 */ /* 0x000fc40008000000 */
[----:B------:R-:W-:Y:S01]  /*27b0*/  UMOV UR4, UR9 ;  /* 0x0000000900047c82 */ /* 0x000fe20008000000 */
[----:B------:R-:W-:Y:S02]  /*27c0*/  USHF.R.U32.HI UR6, URZ, UR13, UR6 ;  /* 0x0000000dff067299 */ /* 0x000fe40008011606 */
[----:B----4-:R-:W-:Y:S02]  /*27d0*/  USHF.R.U32.HI UR4, URZ, UR17, UR4 ;  /* 0x00000011ff047299 */ /* 0x010fe40008011604 */
[----:B------:R-:W-:Y:S02]  /*27e0*/  USEL UR6, UR38, UR6, !UP2 ;  /* 0x0000000626067287 */ /* 0x000fe4000d000000 */
[----:B------:R-:W-:-:S04]  /*27f0*/  USEL UR4, UR37, UR4, !UP0 ;  /* 0x0000000425047287 */ /* 0x000fc8000c000000 */
[----:B------:R-:W-:Y:S02]  /*2800*/  UIADD3 UR8, UPT, UPT, UR6, -UR4, URZ ;  /* 0x8000000406087290 */ /* 0x000fe4000fffe0ff */
[----:B------:R-:W-:Y:S02]  /*2810*/  UIADD3 UR4, UPT, UPT, -UR6, UR4, URZ ;  /* 0x0000000406047290 */ /* 0x000fe4000fffe1ff */
[----:B------:R-:W-:Y:S02]  /*2820*/  UIMAD UR37, UR8, UR14, UR37 ;  /* 0x0000000e082572a4 */ /* 0x000fe4000f8e0225 */
[----:B------:R-:W-:-:S12]  /*2830*/  UIMAD UR38, UR4, UR16, UR38 ;  /* 0x00000010042672a4 */ /* 0x000fd8000f8e0226 */
.L_x_42:
[----:B------:R-:W-:Y:S01]  /*2840*/  VIADD R11, R11, 0x1 ;  /* 0x000000010b0b7836 */ /* 0x000fe20000000000 */
[----:B------:R-:W-:Y:S01]  /*2850*/  PLOP3.LUT P1, PT, PT, PT, PT, 0x80, 0x8 ;  /* 0x000000000008781c */ /* 0x000fe20003f2f070 */
[----:B------:R-:W-:Y:S02]  /*2860*/  UIADD3 UR16, UPT, UPT, UR38, UR62, URZ ;  /* 0x0000003e26107290 */ /* 0x000fe4000fffe0ff */
[----:B------:R-:W-:Y:S01]  /*2870*/  UIADD3 UR20, UPT, UPT, UR37, UR59, URZ ;  /* 0x0000003b25147290 */ /* 0x000fe2000fffe0ff */
[----:B------:R-:W-:-:S04]  /*2880*/  ISETP.NE.AND P0, PT, R11, 0x2, PT ;  /* 0x000000020b00780c */ /* 0x000fc80003f05270 */
[----:B------:R-:W-:Y:S02]  /*2890*/  SEL R3, RZ, 0x1, P0 ;  /* 0x00000001ff037807 */ /* 0x000fe40000000000 */
[----:B------:R-:W-:Y:S02]  /*28a0*/  SEL R11, R11, RZ, P0 ;  /* 0x000000ff0b0b7207 */ /* 0x000fe40000000000 */
[----:B------:R-:W-:Y:S01]  /*28b0*/  LOP3.LUT R10, R10, R3, RZ, 0x3c, !PT ;  /* 0x000000030a0a7212 */ /* 0x000fe200078e3cff */
[----:B------:R-:W-:Y:S06]  /*28c0*/  BRA.U UP1, `(.L_x_43) ;  /* 0xfffffff1015c7547 */ /* 0x000fec000b83ffff */
[----:B------:R-:W-:Y:S01]  /*28d0*/  UIADD3 UR7, UPT, UPT, UR7, 0x88, URZ ;  /* 0x0000008807077890 */ /* 0x000fe2000fffe0ff */
[----:B------:R-:W-:-:S03]  /*28e0*/  SHF.L.U32 R3, R12, 0x1f, RZ ;  /* 0x0000001f0c037819 */ /* 0x000fc600000006ff */
[----:B------:R-:W-:-:S09]  /*28f0*/  ULEA UR4, UR5, UR7, 0x3 ;  /* 0x0000000705047291 */ /* 0x000fd2000f8e18ff */
[----:B------:R-:W2:Y:S02]  /*2900*/  SYNCS.PHASECHK.TRANS64.TRYWAIT P0, [UR4], R3 ;  /* 0x00000003ff0075a7 */ /* 0x000ea40008001104 */
[----:B--2---:R-:W-:Y:S05]  /*2910*/  @!P0 BRA `(.L_x_44) ;  /* 0x0000005800488947 */ /* 0x004fea0003800000 */
.L_x_131:
[----:B------:R-:W-:-:S04]  /*2920*/  UIADD3 UR4, UPT, UPT, UR5, 0x1, URZ ;  /* 0x0000000105047890 */ /* 0x000fc8000fffe0ff */
[----:B------:R-:W-:-:S04]  /*2930*/  UISETP.NE.AND UP0, UPT, UR4, 0x11, UPT ;  /* 0x000000110400788c */ /* 0x000fc8000bf05270 */
[----:B------:R-:W-:Y:S02]  /*2940*/  USEL UR6, URZ, 0x1, UP0 ;  /* 0x00000001ff067887 */ /* 0x000fe40008000000 */
[----:B------:R-:W-:-:S04]  /*2950*/  USEL UR4, UR4, URZ, UP0 ;  /* 0x000000ff04047287 */ /* 0x000fc80008000000 */
[----:B------:R-:W-:Y:S01]  /*2960*/  ULEA UR5, UR4, UR7, 0x3 ;  /* 0x0000000704057291 */ /* 0x000fe2000f8e18ff */
[----:B------:R-:W-:-:S04]  /*2970*/  LOP3.LUT R2, R12, UR6, RZ, 0x3c, !PT ;  /* 0x000000060c027c12 */ /* 0x000fc8000f8e3cff */
[----:B-1----:R-:W-:-:S04]  /*2980*/  SHF.L.U32 R3, R2, 0x1f, RZ ;  /* 0x0000001f02037819 */ /* 0x002fc800000006ff */
[----:B------:R-:W1:Y:S02]  /*2990*/  SYNCS.PHASECHK.TRANS64.TRYWAIT P0, [UR5], R3 ;  /* 0x00000003ff0075a7 */ /* 0x000e640008001105 */
[----:B-1----:R-:W-:Y:S05]  /*29a0*/  @!P0 BRA `(.L_x_45) ;  /* 0x00000058003c8947 */ /* 0x002fea0003800000 */
.L_x_133:
        /* <DEDUP_REMOVED lines=9> */
.L_x_135:
        /* <DEDUP_REMOVED lines=9> */
.L_x_137:
        /* <DEDUP_REMOVED lines=9> */
.L_x_139:
        /* <DEDUP_REMOVED lines=9> */
.L_x_141:
        /* <DEDUP_REMOVED lines=9> */
.L_x_143:
        /* <DEDUP_REMOVED lines=9> */
.L_x_145:
        /* <DEDUP_REMOVED lines=9> */
.L_x_147:
        /* <DEDUP_REMOVED lines=9> */
.L_x_149:
        /* <DEDUP_REMOVED lines=9> */
.L_x_151:
        /* <DEDUP_REMOVED lines=9> */
.L_x_153:
        /* <DEDUP_REMOVED lines=9> */
.L_x_155:
        /* <DEDUP_REMOVED lines=9> */
.L_x_157:
        /* <DEDUP_REMOVED lines=9> */
.L_x_159:
        /* <DEDUP_REMOVED lines=9> */
.L_x_161:
[----:B------:R-:W-:-:S04]  /*3190*/  UIADD3 UR4, UPT, UPT, UR4, 0x1, URZ ;  /* 0x0000000104047890 */ /* 0x000fc8000fffe0ff */
[----:B------:R-:W-:-:S04]  /*31a0*/  UISETP.NE.AND UP0, UPT, UR4, 0x11, UPT ;  /* 0x000000110400788c */ /* 0x000fc8000bf05270 */
[----:B------:R-:W-:Y:S02]  /*31b0*/  USEL UR5, URZ, 0x1, UP0 ;  /* 0x00000001ff057887 */ /* 0x000fe40008000000 */
[----:B------:R-:W-:-:S04]  /*31c0*/  USEL UR4, UR4, URZ, UP0 ;  /* 0x000000ff04047287 */ /* 0x000fc80008000000 */
[----:B------:R-:W-:Y:S01]  /*31d0*/  ULEA UR4, UR4, UR7, 0x3 ;  /* 0x0000000704047291 */ /* 0x000fe2000f8e18ff */
[----:B-1----:R-:W-:-:S04]  /*31e0*/  LOP3.LUT R3, R2, UR5, RZ, 0x3c, !PT ;  /* 0x0000000502037c12 */ /* 0x002fc8000f8e3cff */
[----:B------:R-:W-:Y:S01]  /*31f0*/  SHF.L.U32 R3, R3, 0x1f, RZ ;  /* 0x0000001f03037819 */ /* 0x000fe200000006ff */
[----:B------:R-:W-:-:S07]  /*3200*/  IMAD.U32 R0, RZ, RZ, UR4 ;  /* 0x00000004ff007e24 */ /* 0x000fce000f8e00ff */
.L_x_60:
[----:B-1----:R1:W2:Y:S02]  /*3210*/  SYNCS.PHASECHK.TRANS64.TRYWAIT P0, [R0+URZ], R3 ;  /* 0x00000003000075a7 */ /* 0x0022a400080011ff */
[----:B--2---:R-:W-:Y:S05]  /*3220*/  @!P0 NANOSLEEP.SYNCS 0x989680 ;  /* 0x009896800000895d */ /* 0x004fea0003900000 */
[----:B------:R-:W2:Y:S02]  /*3230*/  @!P0 SYNCS.PHASECHK.TRANS64 P0, [R0+URZ], R3 ;  /* 0x00000003000085a7 */ /* 0x000ea400080010ff */
[----:B--2---:R-:W-:Y:S05]  /*3240*/  @P0 EXIT ;  /* 0x000000000000094d */ /* 0x004fea0003800000 */
[----:B------:R-:W-:Y:S05]  /*3250*/  BRA `(.L_x_60) ;  /* 0xfffffffc00ec7947 */ /* 0x000fea000383ffff */
.L_x_23:
[----:B------:R-:W1:Y:S02]  /*3260*/  S2UR UR4, SR_CgaCtaId ;  /* 0x00000000000479c3 */ /* 0x000e640000008800 */
[----:B-1----:R-:W-:-:S04]  /*3270*/  UISETP.NE.AND UP0, UPT, UR4, URZ, UPT ;  /* 0x000000ff0400728c */ /* 0x002fc8000bf05270 */
[----:B------:R-:W-:-:S09]  /*3280*/  UISETP.NE.OR UP0, UPT, UR17, 0x1, UP0 ;  /* 0x000000011100788c */ /* 0x000fd20008705670 */
[----:B------:R-:W-:Y:S05]  /*3290*/  BRA.U UP0, `(.L_x_61) ;  /* 0x00000005004c7547 */ /* 0x000fea000b800000 */
[----:B------:R-:W1:Y:S01]  /*32a0*/  S2UR UR5, SR_CgaCtaId ;  /* 0x00000000000579c3 */ /* 0x000e620000008800 */
[----:B------:R-:W-:Y:S01]  /*32b0*/  UMOV UR4, 0x400 ;  /* 0x0000040000047882 */ /* 0x000fe20000000000 */
[----:B------:R-:W-:Y:S01]  /*32c0*/  ISETP.GE.U32.AND P2, PT, R0, 0x4, PT ;  /* 0x000000040000780c */ /* 0x000fe20003f46070 */
[----:B------:R-:W-:Y:S01]  /*32d0*/  IMAD.MOV.U32 R12, RZ, RZ, 0x1 ;  /* 0x00000001ff0c7424 */ /* 0x000fe200078e00ff */
[----:B------:R-:W-:Y:S02]  /*32e0*/  CS2R R10, SRZ ;  /* 0x00000000000a7805 */ /* 0x000fe4000001ff00 */
[----:B------:R-:W-:Y:S01]  /*32f0*/  CS2R R8, SRZ ;  /* 0x0000000000087805 */ /* 0x000fe2000001ff00 */
[----:B-1----:R-:W-:-:S03]  /*3300*/  ULEA UR6, UR5, UR4, 0x18 ;  /* 0x0000000405067291 */ /* 0x002fc6000f8ec0ff */
[----:B------:R-:W-:-:S09]  /*3310*/  UMOV UR5, URZ ;  /* 0x000000ff00057c82 */ /* 0x000fd20008000000 */
.L_x_65:
[----:B------:R-:W-:Y:S02]  /*3320*/  LEA R2, R8, UR6, 0x3 ;  /* 0x0000000608027c11 */ /* 0x000fe4000f8e18ff */
[----:B------:R-:W-:-:S03]  /*3330*/  SHF.L.U32 R5, R9, 0x1f, RZ ;  /* 0x0000001f09057819 */ /* 0x000fc600000006ff */
[----:B------:R-:W-:Y:S01]  /*3340*/  VIADD R4, R2, 0x1b0 ;  /* 0x000001b002047836 */ /* 0x000fe20000000000 */
[----:B------:R-:W1:Y:S02]  /*3350*/  SYNCS.PHASECHK.TRANS64.TRYWAIT P0, [R2+URZ+0x1a0], R5 ;  /* 0x0001a005020075a7 */ /* 0x000e6400080011ff */
[----:B-1----:R-:W-:Y:S05]  /*3360*/  @!P0 BRA `(.L_x_62) ;  /* 0x0000005400348947 */ /* 0x002fea0003800000 */
.L_x_162:
[----:B------:R-:W-:Y:S01]  /*3370*/  ULEA UR4, UR5, UR6, 0x3 ;  /* 0x0000000605047291 */ /* 0x000fe2000f8e18ff */
[----:B------:R-:W-:Y:S02]  /*3380*/  PRMT R4, RZ, 0x654, R4 ;  /* 0x00000654ff047816 */ /* 0x000fe40000000004 */
[----:B-1----:R-:W-:Y:S01]  /*3390*/  SHF.L.U32 R5, R12, 0x1f, RZ ;  /* 0x0000001f0c057819 */ /* 0x002fe200000006ff */
[----:B------:R-:W-:Y:S01]  /*33a0*/  UIADD3 UR7, UPT, UPT, UR4, 0x140, URZ ;  /* 0x0000014004077890 */ /* 0x000fe2000fffe0ff */
[----:B------:R1:W-:Y:S05]  /*33b0*/  SYNCS.ARRIVE.TRANS64.RED.A1T0 RZ, [R4+URZ], RZ ;  /* 0x000000ff04ff79a7 */ /* 0x0003ea00081004ff */
[----:B------:R-:W-:Y:S01]  /*33c0*/  IMAD.U32 R7, RZ, RZ, UR7 ;  /* 0x00000007ff077e24 */ /* 0x000fe2000f8e00ff */
[----:B------:R-:W2:Y:S04]  /*33d0*/  SYNCS.PHASECHK.TRANS64.TRYWAIT P0, [UR4+0x150], R5 ;  /* 0x00015005ff0075a7 */ /* 0x000ea80008001104 */
[----:B------:R-:W-:Y:S01]  /*33e0*/  PRMT R6, R0, 0x654, R7 ;  /* 0x0000065400067816 */ /* 0x000fe20000000007 */
[----:B-1----:R-:W-:Y:S01]  /*33f0*/  @!P2 IMAD.MOV.U32 R4, RZ, RZ, 0x10 ;  /* 0x00000010ff04a424 */ /* 0x002fe200078e00ff */
[----:B--2---:R-:W-:Y:S06]  /*3400*/  @!P0 BRA `(.L_x_63) ;  /* 0x0000005400208947 */ /* 0x004fec0003800000 */
.L_x_164:
[----:B------:R-:W-:Y:S01]  /*3410*/  ULEA UR8, UR5, UR6, 0x4 ;  /* 0x0000000605087291 */ /* 0x000fe2000f8e20ff */
[----:B------:R-:W-:Y:S01]  /*3420*/  SEL R3, R6, R3, !P2 ;  /* 0x0000000306037207 */ /* 0x000fe20005000000 */
[----:B------:R-:W-:Y:S01]  /*3430*/  UIADD3 UR9, UPT, UPT, UR4, 0x140, URZ ;  /* 0x0000014004097890 */ /* 0x000fe2000fffe0ff */
[----:B-1----:R-:W-:Y:S01]  /*3440*/  LEA R2, R11, UR6, 0x3 ;  /* 0x000000060b027c11 */ /* 0x002fe2000f8e18ff */
[----:B------:R-:W-:Y:S01]  /*3450*/  UIADD3 UR8, UPT, UPT, UR8, 0x1d0, URZ ;  /* 0x000001d008087890 */ /* 0x000fe2000fffe0ff */
[----:B------:R-:W-:Y:S01]  /*3460*/  SHF.L.U32 R5, R10, 0x1f, RZ ;  /* 0x0000001f0a057819 */ /* 0x000fe200000006ff */
[----:B------:R1:W-:Y:S01]  /*3470*/  @!P2 SYNCS.ARRIVE.TRANS64.RED RZ, [R3+URZ], R4 ;  /* 0x0000000403ffa9a7 */ /* 0x0003e200080004ff */
[----:B------:R-:W-:Y:S01]  /*3480*/  UIADD3 UR4, UPT, UPT, UR5, 0x1, URZ ;  /* 0x0000000105047890 */ /* 0x000fe2000fffe0ff */
[----:B------:R-:W-:-:S03]  /*3490*/  VIADD R8, R8, 0x1 ;  /* 0x0000000108087836 */ /* 0x000fc60000000000 */
[----:B------:R-:W-:Y:S02]  /*34a0*/  UISETP.NE.AND UP0, UPT, UR4, 0x2, UPT ;  /* 0x000000020400788c */ /* 0x000fe4000bf05270 */
[----:B------:R-:W-:Y:S06]  /*34b0*/  UGETNEXTWORKID.BROADCAST [UR8], [UR9] ;  /* 0x00000000080073ca */ /* 0x000fec0008000100 */
[----:B------:R-:W-:Y:S01]  /*34c0*/  USEL UR7, URZ, 0x1, UP0 ;  /* 0x00000001ff077887 */ /* 0x000fe20008000000 */
[----:B------:R-:W-:Y:S01]  /*34d0*/  ISETP.NE.AND P0, PT, R8, 0x2, PT ;  /* 0x000000020800780c */ /* 0x000fe20003f05270 */
[----:B------:R-:W-:Y:S01]  /*34e0*/  USEL UR5, UR4, URZ, UP0 ;  /* 0x000000ff04057287 */ /* 0x000fe20008000000 */
[----:B------:R-:W2:Y:S03]  /*34f0*/  SYNCS.PHASECHK.TRANS64.TRYWAIT P1, [R2+URZ+0x140], R5 ;  /* 0x00014005020075a7 */ /* 0x000ea600080211ff */
[----:B------:R-:W-:Y:S01]  /*3500*/  LOP3.LUT R12, R12, UR7, RZ, 0x3c, !PT ;  /* 0x000000070c0c7c12 */ /* 0x000fe2000f8e3cff */
[----:B-12---:R-:W-:Y:S07]  /*3510*/  @!P1 BRA `(.L_x_64) ;  /* 0x0000005000f49947 */ /* 0x006fee0003800000 */
.L_x_165:
[C---:B------:R-:W-:Y:S01]  /*3520*/  LEA R4, R11.reuse, UR6, 0x4 ;  /* 0x000000060b047c11 */ /* 0x040fe2000f8e20ff */
[----:B-1----:R-:W-:Y:S01]  /*3530*/  VIADD R2, R2, 0x150 ;  /* 0x0000015002027836 */ /* 0x002fe20000000000 */
[----:B------:R-:W-:Y:S01]  /*3540*/  SEL R8, R8, RZ, P0 ;  /* 0x000000ff08087207 */ /* 0x000fe20000000000 */
[----:B------:R-:W-:-:S03]  /*3550*/  VIADD R11, R11, 0x1 ;  /* 0x000000010b0b7836 */ /* 0x000fc60000000000 */
[----:B------:R-:W1:Y:S01]  /*3560*/  LDS.128 R4, [R4+0x1d0] ;  /* 0x0001d00004047984 */ /* 0x000e620000000c00 */
[----:B------:R-:W-:Y:S02]  /*3570*/  PRMT R2, RZ, 0x654, R2 ;  /* 0x00000654ff027816 */ /* 0x000fe40000000002 */
[C---:B------:R-:W-:Y:S01]  /*3580*/  ISETP.NE.AND P1, PT, R11.reuse, 0x2, PT ;  /* 0x000000020b00780c */ /* 0x040fe20003f25270 */
[----:B------:R-:W-:Y:S01]  /*3590*/  @!PT LDS RZ, [RZ] ;  /* 0x00000000fffff984 */ /* 0x000fe20000000800 */
[----:B------:R-:W-:Y:S01]  /*35a0*/  @!PT LDS RZ, [RZ] ;  /* 0x00000000fffff984 */ /* 0x000fe20000000800 */
[----:B------:R-:W-:Y:S01]  /*35b0*/  @!PT LDS RZ, [RZ] ;  /* 0x00000000fffff984 */ /* 0x000fe20000000800 */
[----:B------:R-:W-:Y:S01]  /*35c0*/  @!PT LDS RZ, [RZ] ;  /* 0x00000000fffff984 */ /* 0x000fe20000000800 */
[----:B------:R2:W-:Y:S06]  /*35d0*/  MEMBAR.ALL.CTA ;  /* 0x0000000000007992 */ /* 0x0005ec0000008000 */
[----:B--2---:R-:W2:Y:S01]  /*35e0*/  FENCE.VIEW.ASYNC.S ;  /* 0x00000000000073c6 */ /* 0x004ea20000000000 */
[----:B------:R-:W-:Y:S01]  /*35f0*/  SEL R11, R11, RZ, P1 ;  /* 0x000000ff0b0b7207 */ /* 0x000fe20000800000 */
[----:B--2---:R2:W-:Y:S01]  /*3600*/  SYNCS.ARRIVE.TRANS64.RED.A1T0 RZ, [R2+URZ], RZ ;  /* 0x000000ff02ff79a7 */ /* 0x0045e200081004ff */
[----:B-1----:R-:W-:-:S02]  /*3610*/  LOP3.LUT P3, RZ, R6, 0x1, RZ, 0xc0, !PT ;  /* 0x0000000106ff7812 */ /* 0x002fc4000786c0ff */
[----:B------:R-:W-:-:S04]  /*3620*/  SEL R5, RZ, 0x1, P1 ;  /* 0x00000001ff057807 */ /* 0x000fc80000800000 */
[----:B------:R-:W-:Y:S02]  /*3630*/  LOP3.LUT R10, R10, R5, RZ, 0x3c, !PT ;  /* 0x000000050a0a7212 */ /* 0x000fe400078e3cff */
[----:B--2---:R-:W-:-:S04]  /*3640*/  SEL R2, RZ, 0x1, P0 ;  /* 0x00000001ff027807 */ /* 0x004fc80000000000 */
[----:B------:R-:W-:Y:S01]  /*3650*/  LOP3.LUT R9, R9, R2, RZ, 0x3c, !PT ;  /* 0x0000000209097212 */ /* 0x000fe200078e3cff */
[----:B------:R-:W-:Y:S06]  /*3660*/  @P3 BRA `(.L_x_65) ;  /* 0xfffffffc002c3947 */ /* 0x000fec000383ffff */
[----:B------:R-:W-:Y:S01]  /*3670*/  ULEA UR4, UR5, UR6, 0x3 ;  /* 0x0000000605047291 */ /* 0x000fe2000f8e18ff */
[----:B------:R-:W-:-:S08]  /*3680*/  SHF.L.U32 R3, R12, 0x1f, RZ ;  /* 0x0000001f0c037819 */ /* 0x000fd000000006ff */
[----:B------:R-:W1:Y:S02]  /*3690*/  SYNCS.PHASECHK.TRANS64 P0, [UR4+0x150], R3 ;  /* 0x00015003ff0075a7 */ /* 0x000e640008001004 */
[----:B-1----:R-:W-:Y:S05]  /*36a0*/  @P0 BRA `(.L_x_66) ;  /* 0x0000000000080947 */ /* 0x002fea0003800000 */
[----:B------:R-:W1:Y:S02]  /*36b0*/  SYNCS.PHASECHK.TRANS64.TRYWAIT P0, [UR4+0x150], R3 ;  /* 0x00015003ff0075a7 */ /* 0x000e640008001104 */
[----:B-1----:R-:W-:Y:S05]  /*36c0*/  @!P0 BRA `(.L_x_67) ;  /* 0x00000050009c8947 */ /* 0x002fea0003800000 */
.L_x_66:
[----:B------:R-:W-:-:S04]  /*36d0*/  UIADD3 UR7, UPT, UPT, UR5, 0x1, URZ ;  /* 0x0000000105077890 */ /* 0x000fc8000fffe0ff */
[----:B------:R-:W-:-:S04]  /*36e0*/  UISETP.NE.AND UP0, UPT, UR7, 0x2, UPT ;  /* 0x000000020700788c */ /* 0x000fc8000bf05270 */
[----:B------:R-:W-:Y:S02]  /*36f0*/  USEL UR8, URZ, 0x1, UP0 ;  /* 0x00000001ff087887 */ /* 0x000fe40008000000 */
[----:B------:R-:W-:-:S04]  /*3700*/  USEL UR7, UR7, URZ, UP0 ;  /* 0x000000ff07077287 */ /* 0x000fc80008000000 */
[----:B------:R-:W-:Y:S01]  /*3710*/  ULEA UR7, UR7, UR6, 0x3 ;  /* 0x0000000607077291 */ /* 0x000fe2000f8e18ff */
[----:B-1----:R-:W-:-:S04]  /*3720*/  LOP3.LUT R3, R12, UR8, RZ, 0x3c, !PT ;  /* 0x000000080c037c12 */ /* 0x002fc8000f8e3cff */
[----:B------:R-:W-:-:S04]  /*3730*/  SHF.L.U32 R0, R3, 0x1f, RZ ;  /* 0x0000001f03007819 */ /* 0x000fc800000006ff */
[----:B------:R-:W1:Y:S02]  /*3740*/  SYNCS.PHASECHK.TRANS64 P0, [UR7+0x150], R0 ;  /* 0x00015000ff0075a7 */ /* 0x000e640008001007 */
[----:B-1----:R-:W-:Y:S05]  /*3750*/  @P0 EXIT ;  /* 0x000000000000094d */ /* 0x002fea0003800000 */
[----:B------:R-:W-:Y:S02]  /*3760*/  SHF.L.U32 R3, R3, 0x1f, RZ ;  /* 0x0000001f03037819 */ /* 0x000fe400000006ff */
[----:B------:R-:W-:-:S07]  /*3770*/  MOV R0, UR7 ;  /* 0x0000000700007c02 */ /* 0x000fce0008000f00 */
.L_x_68:
[----:B-1----:R1:W2:Y:S02]  /*3780*/  SYNCS.PHASECHK.TRANS64.TRYWAIT P0, [R0+URZ+0x150], R3 ;  /* 0x00015003000075a7 */ /* 0x0022a400080011ff */
[----:B--2---:R-:W-:Y:S05]  /*3790*/  @!P0 NANOSLEEP.SYNCS 0x989680 ;  /* 0x009896800000895d */ /* 0x004fea0003900000 */
[----:B------:R-:W2:Y:S02]  /*37a0*/  @!P0 SYNCS.PHASECHK.TRANS64 P0, [R0+URZ+0x150], R3 ;  /* 0x00015003000085a7 */ /* 0x000ea400080010ff */
[----:B--2---:R-:W-:Y:S05]  /*37b0*/  @P0 EXIT ;  /* 0x000000000000094d */ /* 0x004fea0003800000 */
[----:B------:R-:W-:Y:S05]  /*37c0*/  BRA `(.L_x_68) ;  /* 0xfffffffc00ec7947 */ /* 0x000fea000383ffff */
.L_x_61:
[----:B------:R-:W-:Y:S05]  /*37d0*/  BRA.U UP4, `(.L_x_69) ;  /* 0x0000000d04a07547 */ /* 0x000fea000b800000 */
[----:B------:R-:W1:Y:S01]  /*37e0*/  S2UR UR7, SR_CgaCtaId ;  /* 0x00000000000779c3 */ /* 0x000e620000008800 */
[----:B------:R-:W-:Y:S01]  /*37f0*/  UMOV UR4, 0x40 ;  /* 0x0000004000047882 */ /* 0x000fe20000000000 */
[----:B------:R-:W-:Y:S01]  /*3800*/  NOP ;  /* 0x0000000000007918 */ /* 0x000fe20000000000 */
[----:B------:R-:W-:Y:S01]  /*3810*/  UMOV UR6, 0x400 ;  /* 0x0000040000067882 */ /* 0x000fe20000000000 */
[----:B-1----:R-:W-:Y:S02]  /*3820*/  ULEA UR5, UR7, UR4, 0x18 ;  /* 0x0000000407057291 */ /* 0x002fe4000f8ec0ff */
[----:B------:R-:W-:-:S07]  /*3830*/  ULEA UR6, UR7, UR6, 0x18 ;  /* 0x0000000607067291 */ /* 0x000fce000f8ec0ff */
[----:B------:R-:W1:Y:S02]  /*3840*/  LDS.U8 R0, [UR5+0x1c] ;  /* 0x00001c05ff007984 */ /* 0x000e640008000000 */
[----:B-1----:R-:W-:-:S13]  /*3850*/  ISETP.NE.AND P0, PT, R0, RZ, PT ;  /* 0x000000ff0000720c */ /* 0x002fda0003f05270 */
[----:B------:R-:W-:Y:S05]  /*3860*/  @P0 BRA `(.L_x_70) ;  /* 0x0000000000580947 */ /* 0x000fea0003800000 */
[----:B------:R-:W-:-:S13]  /*3870*/  ELECT P0, URZ, PT ;  /* 0x0000000000ff782f */ /* 0x000fda0003800000 */
[----:B------:R-:W-:Y:S05]  /*3880*/  @!P0 BRA `(.L_x_71) ;  /* 0x0000000000608947 */ /* 0x000fea0003800000 */
[----:B------:R-:W-:Y:S01]  /*3890*/  UMOV UR4, 0x10 ;  /* 0x0000001000047882 */ /* 0x000fe20000000000 */
[----:B------:R-:W-:Y:S01]  /*38a0*/  HFMA2 R0, -RZ, RZ, 0, 5.9604644775390625e-08 ;  /* 0x00000001ff007431 */ /* 0x000fe200000001ff */
[----:B------:R-:W-:-:S03]  /*38b0*/  MOV R3, 0xffff ;  /* 0x0000ffff00037802 */ /* 0x000fc60000000f00 */
[----:B------:R-:W-:Y:S04]  /*38c0*/  DEPBAR.LE SB1, 0x36 ;  /* 0x00009d800000791a */ /* 0x000fe80000000000 */
[----:B------:R-:W1:Y:S02]  /*38d0*/  UTCATOMSWS.FIND_AND_SET.ALIGN UP0, UR4, UR4 ;  /* 0x00000004000475e3 */ /* 0x000e640008000800 */
[----:B-1----:R-:W-:Y:S01]  /*38e0*/  MOV R4, UR4 ;  /* 0x0000000400047c02 */ /* 0x002fe20008000f00 */
[----:B------:R-:W-:Y:S06]  /*38f0*/  BRA.U UP0, `(.L_x_72) ;  /* 0x0000000100187547 */ /* 0x000fec000b800000 */
.L_x_73:
[----:B------:R-:W-:Y:S05]  /*3900*/  NANOSLEEP 0x64 ;  /* 0x000000640000795d */ /* 0x000fea0003800000 */
[----:B------:R-:W-:-:S05]  /*3910*/  UMOV UR4, 0x10 ;  /* 0x0000001000047882 */ /* 0x000fca0000000000 */
[----:B------:R-:W-:Y:S04]  /*3920*/  DEPBAR.LE SB1, 0x36 ;  /* 0x00009d800000791a */ /* 0x000fe80000000000 */
[----:B------:R-:W1:Y:S02]  /*3930*/  UTCATOMSWS.FIND_AND_SET.ALIGN UP0, UR4, UR4 ;  /* 0x00000004000475e3 */ /* 0x000e640008000800 */
[----:B-1----:R-:W-:Y:S01]  /*3940*/  MOV R4, UR4 ;  /* 0x0000000400047c02 */ /* 0x002fe20008000f00 */
[----:B------:R-:W-:Y:S05]  /*3950*/  BRA.U !UP0, `(.L_x_73) ;  /* 0xfffffffd08e87547 */ /* 0x000fea000b83ffff */
.L_x_72:
[-C--:B------:R-:W-:Y:S02]  /*3960*/  SHF.L.U32 R3, R3, R4.reuse, RZ ;  /* 0x0000000403037219 */ /* 0x080fe400000006ff */
[----:B------:R-:W-:Y:S01]  /*3970*/  SHF.L.U32 R0, R0, R4, RZ ;  /* 0x0000000400007219 */ /* 0x000fe200000006ff */
[----:B------:R-:W-:Y:S02]  /*3980*/  IMAD.SHL.U32 R4, R4, 0x20, RZ ;  /* 0x0000002004047824 */ /* 0x000fe400078e00ff */
[----:B------:R1:W-:Y:S04]  /*3990*/  ATOMS.OR RZ, [UR5+0x14], R3 ;  /* 0x00001403ffff798c */ /* 0x0003e8000b000005 */
[----:B------:R1:W-:Y:S04]  /*39a0*/  ATOMS.OR RZ, [UR5+0x18], R0 ;  /* 0x00001800ffff798c */ /* 0x0003e8000b000005 */
[----:B------:R1:W-:Y:S01]  /*39b0*/  STS [UR6+0x1f0], R4 ;  /* 0x0001f004ff007988 */ /* 0x0003e20008000806 */
[----:B------:R-:W-:Y:S05]  /*39c0*/  BRA `(.L_x_71) ;  /* 0x0000000000107947 */ /* 0x000fea0003800000 */
.L_x_70:
[----:B------:R-:W-:Y:S02]  /*39d0*/  MOV R0, 0xffffffff ;  /* 0xffffffff00007802 */ /* 0x000fe40000000f00 */
[----:B------:R-:W-:-:S03]  /*39e0*/  MOV R4, 0x3a10 ;  /* 0x00003a1000047802 */ /* 0x000fc60000000f00 */
[----:B------:R1:W-:Y:S04]  /*39f0*/  STS [UR6+0x1f0], R0 ;  /* 0x0001f000ff007988 */ /* 0x0003e80008000806 */
[----:B-1---5:R-:W-:Y:S05]  /*3a00*/  CALL.REL.NOINC `($__internal_1_$__cuda_sm10x_tcgen05_guardrail_trap_phase_invalid_during_alloc) ;  /* 0x0000005400587944 */ /* 0x022fea0003c00000 */
.L_x_71:
[----:B------:R-:W-:Y:S05]  /*3a10*/  WARPSYNC.ALL ;  /* 0x0000000000007948 */ /* 0x000fea0003800000 */
[----:B------:R-:W2:Y:S01]  /*3a20*/  S2UR UR4, SR_CgaCtaId ;  /* 0x00000000000479c3 */ /* 0x000ea20000008800 */
[----:B------:R-:W-:Y:S01]  /*3a30*/  UMOV UR17, 0x400 ;  /* 0x0000040000117882 */ /* 0x000fe20000000000 */
[----:B------:R-:W-:-:S06]  /*3a40*/  NOP ;  /* 0x0000000000007918 */ /* 0x000fcc0000000000 */
[----:B------:R-:W-:Y:S06]  /*3a50*/  BAR.ARV 0x6, 0xa0 ;  /* 0x0182800000007b1d */ /* 0x000fec0000002000 */
[----:B------:R-:W3:Y:S01]  /*3a60*/  LDCU UR5, c[0x0][0x38c] ;  /* 0x00007180ff0577ac */ /* 0x000ee20008000800 */
[----:B------:R-:W-:Y:S01]  /*3a70*/  LOP3.LUT R2, R2, 0xffff, RZ, 0xc0, !PT ;  /* 0x0000ffff02027812 */ /* 0x000fe200078ec0ff */
[----:B------:R-:W-:Y:S01]  /*3a80*/  IMAD.MOV.U32 R11, RZ, RZ, 0x1 ;  /* 0x00000001ff0b7424 */ /* 0x000fe200078e00ff */
[----:B------:R-:W-:Y:S01]  /*3a90*/  CS2R R8, SRZ ;  /* 0x0000000000087805 */ /* 0x000fe2000001ff00 */
[----:B------:R-:W4:Y:S01]  /*3aa0*/  LDCU UR8, c[0x0][0x38c] ;  /* 0x00007180ff0877ac */ /* 0x000f220008000800 */
[----:B------:R-:W-:Y:S01]  /*3ab0*/  R2UR UR19, R2 ;  /* 0x00000000021372ca */ /* 0x000fe200000e0000 */
[----:B------:R-:W-:Y:S01]  /*3ac0*/  IMAD.MOV.U32 R10, RZ, RZ, RZ ;  /* 0x000000ffff0a7224 */ /* 0x000fe200078e00ff */
[----:B------:R-:W-:Y:S01]  /*3ad0*/  UMOV UR22, URZ ;  /* 0x000000ff00167c82 */ /* 0x000fe20008000000 */
[----:B------:R-:W-:Y:S01]  /*3ae0*/  UMOV UR14, URZ ;  /* 0x000000ff000e7c82 */ /* 0x000fe20008000000 */
[----:B--2---:R-:W-:Y:S01]  /*3af0*/  ULEA UR17, UR4, UR17, 0x18 ;  /* 0x0000001104117291 */ /* 0x004fe2000f8ec0ff */
[----:B------:R-:W-:Y:S01]  /*3b00*/  UMOV UR26, 0x0 ;  /* 0x00000000001a7882 */ /* 0x000fe20000000000 */
[----:B------:R-:W-:-:S02]  /*3b10*/  UMOV UR27, 0x4200010 ;  /* 0x04200010001b7882 */ /* 0x000fc40000000000 */
[----:B------:R-:W-:Y:S02]  /*3b20*/  UIADD3 UR6, UPT, UPT, UR17, 0x4400, URZ ;  /* 0x0000440011067890 */ /* 0x000fe4000fffe0ff */
[----:B------:R-:W-:Y:S02]  /*3b30*/  UIADD3 UR7, UPT, UPT, UR17, 0x15400, URZ ;  /* 0x0001540011077890 */ /* 0x000fe4000fffe0ff */
[----:B---3--:R-:W-:Y:S01]  /*3b40*/  UIADD3 UR5, UPT, UPT, UR5, 0x3f, URZ ;  /* 0x0000003f05057890 */ /* 0x008fe2000fffe0ff */
[----:B-1----:R-:W1:Y:S01]  /*3b50*/  LDS R0, [UR17+0x1f0] ;  /* 0x0001f011ff007984 */ /* 0x002e620008000800 */
[----:B------:R-:W-:Y:S02]  /*3b60*/  USHF.R.U32.HI UR6, URZ, 0x4, UR6 ;  /* 0x00000004ff067899 */ /* 0x000fe40008011606 */
[----:B------:R-:W-:Y:S02]  /*3b70*/  USHF.R.S32.HI UR4, URZ, 0x1f, UR5 ;  /* 0x0000001fff047899 */ /* 0x000fe40008011405 */
[----:B------:R-:W-:-:S02]  /*3b80*/  ULOP3.LUT UR6, UR6, 0x3fff, URZ, 0xc0, !UPT ;  /* 0x00003fff06067892 */ /* 0x000fc4000f8ec0ff */
[----:B------:R-:W-:Y:S02]  /*3b90*/  ULEA.HI UR4, UR4, UR5, URZ, 0x6 ;  /* 0x0000000504047291 */ /* 0x000fe4000f8f30ff */
[----:B------:R-:W-:Y:S02]  /*3ba0*/  USHF.R.U32.HI UR5, URZ, 0x4, UR7 ;  /* 0x00000004ff057899 */ /* 0x000fe40008011607 */
[----:B------:R-:W-:Y:S02]  /*3bb0*/  USHF.R.S32.HI UR28, URZ, 0x6, UR4 ;  /* 0x00000006ff1c7899 */ /* 0x000fe40008011404 */
[----:B------:R-:W-:Y:S02]  /*3bc0*/  ULOP3.LUT UR5, UR5, 0x3fff, URZ, 0xc0, !UPT ;  /* 0x00003fff05057892 */ /* 0x000fe4000f8ec0ff */
[----:B------:R-:W-:Y:S02]  /*3bd0*/  UISETP.LT.AND UP0, UPT, UR28, 0x1, UPT ;  /* 0x000000011c00788c */ /* 0x000fe4000bf01270 */
[----:B------:R-:W-:-:S02]  /*3be0*/  ULOP3.LUT UR20, UR6, 0x10000, URZ, 0xfc, !UPT ;  /* 0x0001000006147892 */ /* 0x000fc4000f8efcff */
[----:B------:R-:W-:Y:S02]  /*3bf0*/  USEL UR29, UR28, 0x1, !UP0 ;  /* 0x000000011c1d7887 */ /* 0x000fe4000c000000 */
[----:B------:R-:W-:Y:S02]  /*3c00*/  ULOP3.LUT UR21, UR5, 0x10000, URZ, 0xfc, !UPT ;  /* 0x0001000005157892 */ /* 0x000fe4000f8efcff */
[----:B------:R-:W-:Y:S02]  /*3c10*/  UIADD3 UR29, UPT, UPT, -UR29, URZ, URZ ;  /* 0x000000ff1d1d7290 */ /* 0x000fe4000fffe1ff */
[----:B----4-:R-:W-:Y:S01]  /*3c20*/  UISETP.GE.AND UP4, UPT, UR8, 0x1, UPT ;  /* 0x000000010800788c */ /* 0x010fe2000bf86270 */
[----:B------:R-:W-:Y:S01]  /*3c30*/  UMOV UR24, 0x0 ;  /* 0x0000000000187882 */ /* 0x000fe20000000000 */
[----:B------:R-:W-:Y:S01]  /*3c40*/  UMOV UR25, 0x4200010 ;  /* 0x0420001000197882 */ /* 0x000fe20000000000 */
[----:B-1----:R-:W-:-:S15]  /*3c50*/  R2UR UR30, R0 ;  /* 0x00000000001e72ca */ /* 0x002fde00000e0000 */
.L_x_80:
[----:B------:R-:W-:Y:S02]  /*3c60*/  LEA R0, R10, UR17, 0x3 ;  /* 0x000000110a007c11 */ /* 0x000fe4000f8e18ff */
[----:B------:R-:W-:Y:S02]  /*3c70*/  SHF.L.U32 R5, R9, 0x1f, RZ ;  /* 0x0000001f09057819 */ /* 0x000fe400000006ff */
[----:B------:R-:W-:Y:S01]  /*3c80*/  PLOP3.LUT P0, PT, PT, PT, UP4, 0x80, 0x8 ;  /* 0x000000000008781c */ /* 0x000fe20003f0f048 */
[----:B------:R-:W-:Y:S01]  /*3c90*/  VIADD R3, R0, 0x150 ;  /* 0x0000015000037836 */ /* 0x000fe20000000000 */
[----:B-1----:R-:W1:Y:S02]  /*3ca0*/  SYNCS.PHASECHK.TRANS64.TRYWAIT P1, [R0+URZ+0x140], R5 ;  /* 0x00014005000075a7 */ /* 0x002e6400080211ff */
[----:B-1-3--:R-:W-:Y:S09]  /*3cb0*/  @!P1 BRA `(.L_x_74) ;  /* 0x0000004c00389947 */ /* 0x00aff20003800000 */
.L_x_167:
[----:B------:R-:W-:Y:S01]  /*3cc0*/  LEA R4, R10, UR17, 0x4 ;  /* 0x000000110a047c11 */ /* 0x000fe2000f8e20ff */
[----:B------:R-:W-:Y:S01]  /*3cd0*/  @UP4 ULEA UR4, UR14, UR17, 0x3 ;  /* 0x000000110e044291 */ /* 0x000fe2000f8e18ff */
[----:B------:R-:W-:Y:S01]  /*3ce0*/  PLOP3.LUT P2, PT, PT, PT, PT, 0x80, 0x8 ;  /* 0x000000000008781c */ /* 0x000fe20003f4f070 */
[----:B------:R-:W-:Y:S01]  /*3cf0*/  ULEA UR23, UR22, UR17, 0x3 ;  /* 0x0000001116177291 */ /* 0x000fe2000f8e18ff */
[----:B------:R-:W-:Y:S02]  /*3d00*/  PRMT R3, RZ, 0x654, R3 ;  /* 0x00000654ff037816 */ /* 0x000fe40000000003 */
[----:B-1----:R-:W1:Y:S01]  /*3d10*/  LDS.128 R4, [R4+0x1d0] ;  /* 0x0001d00004047984 */ /* 0x002e620000000c00 */
[----:B------:R-:W-:Y:S02]  /*3d20*/  @P0 SHF.L.U32 R2, R8, 0x1f, RZ ;  /* 0x0000001f08020819 */ /* 0x000fe400000006ff */
[----:B------:R-:W-:Y:S01]  /*3d30*/  SHF.L.U32 R0, R11, 0x1f, RZ ;  /* 0x0000001f0b007819 */ /* 0x000fe200000006ff */
[----:B------:R-:W-:Y:S01]  /*3d40*/  @!PT LDS RZ, [RZ] ;  /* 0x00000000fffff984 */ /* 0x000fe20000000800 */
[----:B------:R-:W-:Y:S01]  /*3d50*/  @!PT LDS RZ, [RZ] ;  /* 0x00000000fffff984 */ /* 0x000fe20000000800 */
[----:B------:R-:W-:Y:S01]  /*3d60*/  @!PT LDS RZ, [RZ] ;  /* 0x00000000fffff984 */ /* 0x000fe20000000800 */
[----:B------:R-:W-:Y:S01]  /*3d70*/  @!PT LDS RZ, [RZ] ;  /* 0x00000000fffff984 */ /* 0x000fe20000000800 */
[----:B------:R2:W-:Y:S06]  /*3d80*/  MEMBAR.ALL.CTA ;  /* 0x0000000000007992 */ /* 0x0005ec0000008000 */
[----:B--2---:R-:W2:Y:S02]  /*3d90*/  FENCE.VIEW.ASYNC.S ;  /* 0x00000000000073c6 */ /* 0x004ea40000000000 */
[----:B--2---:R2:W-:Y:S01]  /*3da0*/  SYNCS.ARRIVE.TRANS64.RED.A1T0 RZ, [R3+URZ], RZ ;  /* 0x000000ff03ff79a7 */ /* 0x0045e200081004ff */
[----:B------:R2:W3:Y:S01]  /*3db0*/  @P0 SYNCS.PHASECHK.TRANS64.TRYWAIT P2, [UR4], R2 ;  /* 0x00000002ff0005a7 */ /* 0x0004e20008041104 */
[----:B------:R-:W-:Y:S01]  /*3dc0*/  ULEA.HI UR4, UR22, UR22, URZ, 0x1 ;  /* 0x0000001616047291 */ /* 0x000fe2000f8f08ff */
[----:B-1----:R-:W-:-:S03]  /*3dd0*/  LOP3.LUT P1, RZ, R6, 0x1, RZ, 0xc0, !PT ;  /* 0x0000000106ff7812 */ /* 0x002fc6000782c0ff */
[----:B------:R-:W-:Y:S02]  /*3de0*/  USHF.L.U32 UR18, UR4, 0x6, URZ ;  /* 0x0000000604127899 */ /* 0x000fe400080006ff */
[----:B------:R-:W-:Y:S02]  /*3df0*/  ULOP3.LUT UR4, UR4, 0xffe, URZ, 0xc0, !UPT ;  /* 0x00000ffe04047892 */ /* 0x000fe4000f8ec0ff */
[----:B------:R-:W-:Y:S02]  /*3e00*/  ULOP3.LUT UR18, UR18, 0xffffff80, URZ, 0xc0, !UPT ;  /* 0xffffff8012127892 */ /* 0x000fe4000f8ec0ff */
[----:B------:R-:W-:Y:S02]  /*3e10*/  UIADD3 UR4, UPT, UPT, -UR4, UR22, URZ ;  /* 0x0000001604047290 */ /* 0x000fe4000fffe1ff */
[----:B------:R-:W-:Y:S01]  /*3e20*/  UIADD3 UR18, UPT, UPT, UR30, UR18, URZ ;  /* 0x000000121e127290 */ /* 0x000fe2000fffe0ff */
[----:B------:R-:W1:Y:S03]  /*3e30*/  SYNCS.PHASECHK.TRANS64.TRYWAIT P0, [UR23+0x180], R0 ;  /* 0x00018000ff0075a7 */ /* 0x000e660008001117 */
[----:B------:R-:W-:Y:S01]  /*3e40*/  ULEA UR18, UR4, UR18, 0x14 ;  /* 0x0000001204127291 */ /* 0x000fe2000f8ea0ff */
[----:B-123--:R-:W-:Y:S11]  /*3e50*/  @!P0 BRA `(.L_x_75) ;  /* 0x0000004800e48947 */ /* 0x00eff60003800000 */
.L_x_169:
[----:B------:R-:W-:Y:S01]  /*3e60*/  IADD3 R10, PT, PT, R10, 0x1, RZ ;  /* 0x000000010a0a7810 */ /* 0x000fe20007ffe0ff */
[----:B------:R-:W-:Y:S06]  /*3e70*/  BRA.U !UP4, `(.L_x_76) ;  /* 0x000000010c987547 */ /* 0x000fec000b800000 */
[----:B------:R-:W-:Y:S01]  /*3e80*/  UPLOP3.LUT UP2, UPT, UPT, UPT, UPT, 0x40, 0x4 ;  /* 0x000000000004789c */ /* 0x000fe20003f4e870 */
[----:B------:R-:W-:Y:S01]  /*3e90*/  UMOV UR16, UR29 ;  /* 0x0000001d00107c82 */ /* 0x000fe20008000000 */
[----:B------:R-:W-:Y:S01]  /*3ea0*/  UMOV UR15, UR28 ;  /* 0x0000001c000f7c82 */ /* 0x000fe20008000000 */
[----:B------:R-:W-:-:S08]  /*3eb0*/  UMOV UR6, UR14 ;  /* 0x0000000e00067c82 */ /* 0x000fd00008000000 */
.L_x_79:
[----:B------:R-:W-:Y:S02]  /*3ec0*/  UIADD3 UR16, UPT, UPT, UR16, 0x1, URZ ;  /* 0x0000000110107890 */ /* 0x000fe4000fffe0ff */
[----:B--2---:R-:W-:Y:S02]  /*3ed0*/  ULEA UR5, UR6, UR17, 0x3 ;  /* 0x0000001106057291 */ /* 0x004fe4000f8e18ff */
[----:B------:R-:W-:Y:S01]  /*3ee0*/  UISETP.NE.AND UP3, UPT, UR16, URZ, UPT ;  /* 0x000000ff1000728c */ /* 0x000fe2000bf65270 */
[----:B---3--:R-:W-:Y:S10]  /*3ef0*/  @P2 BRA `(.L_x_77) ;  /* 0x00000000000c2947 */ /* 0x008ff40003800000 */
[----:B-1----:R-:W-:Y:S04]  /*3f00*/  SHF.L.U32 R3, R8, 0x1f, RZ ;  /* 0x0000001f08037819 */ /* 0x002fe800000006ff */
[----:B------:R-:W1:Y:S02]  /*3f10*/  SYNCS.PHASECHK.TRANS64.TRYWAIT P0, [UR5], R3 ;  /* 0x00000003ff0075a7 */ /* 0x000e640008001105 */
[----:B-1----:R-:W-:Y:S05]  /*3f20*/  @!P0 BRA `(.L_x_78) ;  /* 0x0000004800c88947 */ /* 0x002fea0003800000 */
.L_x_77:
[----:B------:R-:W-:Y:S01]  /*3f30*/  UISETP.NE.AND UP0, UPT, UR15, 0x1, UPT ;  /* 0x000000010f00788c */ /* 0x000fe2000bf05270 */
[----:B------:R-:W-:Y:S01]  /*3f40*/  PLOP3.LUT P2, PT, PT, PT, PT, 0x80, 0x8 ;  /* 0x000000000008781c */ /* 0x000fe20003f4f070 */
[----:B------:R-:W-:Y:S02]  /*3f50*/  UIADD3 UR4, UPT, UPT, UR6, 0x1, URZ ;  /* 0x0000000106047890 */ /* 0x000fe4000fffe0ff */
[----:B------:R-:W-:Y:S02]  /*3f60*/  ULEA UR12, UR6, UR21, 0x9 ;  /* 0x00000015060c7291 */ /* 0x000fe4000f8e48ff */
[----:B------:R-:W-:Y:S01]  /*3f70*/  UISETP.NE.AND UP1, UPT, UR4, 0x11, UPT ;  /* 0x000000110400788c */ /* 0x000fe2000bf25270 */
[----:B------:R-:W-:Y:S01]  /*3f80*/  PLOP3.LUT P0, PT, PT, PT, UP0, 0x80, 0x8 ;  /* 0x000000000008781c */ /* 0x000fe20003f0f008 */
[----:B------:R-:W-:Y:S02]  /*3f90*/  UIADD3 UR10, UPT, UPT, UR12, 0x2, URZ ;  /* 0x000000020c0a7890 */ /* 0x000fe4000fffe0ff */
[----:B------:R-:W-:Y:S02]  /*3fa0*/  USEL UR7, URZ, 0x1, UP1 ;  /* 0x00000001ff077887 */ /* 0x000fe40008800000 */
[----:B------:R-:W-:Y:S02]  /*3fb0*/  USEL UR14, UR4, URZ, UP1 ;  /* 0x000000ff040e7287 */ /* 0x000fe40008800000 */
[----:B------:R-:W-:Y:S02]  /*3fc0*/  UIADD3 UR15, UPT, UPT, UR15, -0x1, URZ ;  /* 0xffffffff0f0f7890 */ /* 0x000fe4000fffe0ff */
[----:B------:R-:W-:Y:S01]  /*3fd0*/  @UP0 ULEA UR4, UR14, UR17, 0x3 ;  /* 0x000000110e040291 */ /* 0x000fe2000f8e18ff */
[----:B------:R-:W-:Y:S01]  /*3fe0*/  LOP3.LUT R8, R8, UR7, RZ, 0x3c, !PT ;  /* 0x0000000708087c12 */ /* 0x000fe2000f8e3cff */
[----:B------:R-:W-:Y:S01]  /*3ff0*/  UIADD3 UR7, UPT, UPT, UR5, 0x88, URZ ;  /* 0x0000008805077890 */ /* 0x000fe2000fffe0ff */
[----:B------:R-:W-:Y:S02]  /*4000*/  UMOV UR13, 0x80004020 ;  /* 0x80004020000d7882 */ /* 0x000fe40000000000 */
[----:B-1----:R-:W-:Y:S01]  /*4010*/  @P0 SHF.L.U32 R0, R8, 0x1f, RZ ;  /* 0x0000001f08000819 */ /* 0x002fe200000006ff */
[----:B------:R-:W-:Y:S01]  /*4020*/  UMOV UR5, 0x80004020 ;  /* 0x8000402000057882 */ /* 0x000fe20000000000 */
[----:B------:R-:W-:Y:S01]  /*4030*/  UMOV UR11, 0x80004020 ;  /* 0x80004020000b7882 */ /* 0x000fe20000000000 */
[----:B------:R-:W-:Y:S01]  /*4040*/  UMOV UR9, 0x80004020 ;  /* 0x8000402000097882 */ /* 0x000fe20000000000 */
[----:B------:R2:W3:Y:S01]  /*4050*/  @P0 SYNCS.PHASECHK.TRANS64.TRYWAIT P2, [UR4], R0 ;  /* 0x00000000ff0005a7 */ /* 0x0004e20008041104 */
[----:B------:R-:W-:Y:S03]  /*4060*/  ULEA UR4, UR6, UR20, 0x8 ;  /* 0x0000001406047291 */ /* 0x000fe6000f8e40ff */
[----:B------:R-:W-:Y:S01]  /*4070*/  UMOV UR6, UR14 ;  /* 0x0000000e00067c82 */ /* 0x000fe20008000000 */
[----:B------:R-:W-:Y:S05]  /*4080*/  UIADD3 UR8, UPT, UPT, UR4, 0x2, URZ ;  /* 0x0000000204087890 */ /* 0x000fea000fffe0ff */
[----:B------:R2:W-:Y:S01]  /*4090*/  UTCQMMA gdesc[UR4], gdesc[UR12], tmem[UR18], tmem[UR26], idesc[UR27], UP2 ;  /* 0x00ff1a0c040075ea */ /* 0x0005e20009000312 */
[----:B------:R-:W-:Y:S03]  /*40a0*/  UPLOP3.LUT UP2, UPT, UPT, UPT, UPT, 0x80, 0x8 ;  /* 0x000000000008789c */ /* 0x000fe60003f4f070 */
[----:B------:R2:W-:Y:S01]  /*40b0*/  UTCQMMA gdesc[UR8], gdesc[UR10], tmem[UR18], tmem[UR24], idesc[UR25], UPT ;  /* 0x00ff180a080075ea */ /* 0x0005e2000b800312 */
[----:B------:R2:W-:Y:S01]  /*40c0*/  UTCBAR.MULTICAST [UR7], URZ, UR19 ;  /* 0x000000ff070073e9 */ /* 0x0005e20008000813 */
[----:B------:R-:W-:Y:S06]  /*40d0*/  BRA.U UP3, `(.L_x_79) ;  /* 0xfffffffd03787547 */ /* 0x000fec000b83ffff */
.L_x_76:
[----:B--2---:R-:W-:Y:S01]  /*40e0*/  UIADD3 UR4, UPT, UPT, UR22, 0x1, URZ ;  /* 0x0000000116047890 */ /* 0x004fe2000fffe0ff */
[C---:B------:R-:W-:Y:S01]  /*40f0*/  ISETP.NE.AND P0, PT, R10.reuse, 0x2, PT ;  /* 0x000000020a00780c */ /* 0x040fe20003f05270 */
[----:B------:R-:W-:Y:S02]  /*4100*/  UIADD3 UR5, UPT, UPT, UR23, 0x160, URZ ;  /* 0x0000016017057890 */ /* 0x000fe4000fffe0ff */
[----:B------:R-:W-:Y:S01]  /*4110*/  UISETP.NE.AND UP0, UPT, UR4, 0x4, UPT ;  /* 0x000000040400788c */ /* 0x000fe2000bf05270 */
[----:B-1----:R-:W-:Y:S02]  /*4120*/  SEL R0, RZ, 0x1, P0 ;  /* 0x00000001ff007807 */ /* 0x002fe40000000000 */
[----:B------:R-:W-:Y:S01]  /*4130*/  SEL R10, R10, RZ, P0 ;  /* 0x000000ff0a0a7207 */ /* 0x000fe20000000000 */
[----:B------:R-:W-:Y:S01]  /*4140*/  USEL UR6, URZ, 0x1, UP0 ;  /* 0x00000001ff067887 */ /* 0x000fe20008000000 */
[----:B------:R-:W-:Y:S01]  /*4150*/  LOP3.LUT R9, R9, R0, RZ, 0x3c, !PT ;  /* 0x0000000009097212 */ /* 0x000fe200078e3cff */
[----:B------:R-:W-:Y:S01]  /*4160*/  USEL UR22, UR4, URZ, UP0 ;  /* 0x000000ff04167287 */ /* 0x000fe20008000000 */
[----:B------:R1:W-:Y:S03]  /*4170*/  UTCBAR [UR5], URZ ;  /* 0x000000ff050073e9 */ /* 0x0003e600080000ff */
[----:B------:R-:W-:Y:S01]  /*4180*/  LOP3.LUT R11, R11, UR6, RZ, 0x3c, !PT ;  /* 0x000000060b0b7c12 */ /* 0x000fe2000f8e3cff */
[----:B------:R-:W-:Y:S07]  /*4190*/  @P1 BRA `(.L_x_80) ;  /* 0xfffffff800b01947 */ /* 0x000fee000383ffff */
[----:B------:R-:W2:Y:S01]  /*41a0*/  S2UR UR8, SR_CgaCtaId ;  /* 0x00000000000879c3 */ /* 0x000ea20000008800 */
[----:B------:R-:W-:Y:S01]  /*41b0*/  ELECT P0, URZ, PT ;  /* 0x0000000000ff782f */ /* 0x000fe20003800000 */
[----:B------:R-:W-:Y:S01]  /*41c0*/  IMAD.MOV.U32 R0, RZ, RZ, 0x1 ;  /* 0x00000001ff007424 */ /* 0x000fe200078e00ff */
[----:B------:R-:W-:Y:S01]  /*41d0*/  UIADD3 UR17, UPT, UPT, UR17, 0x180, URZ ;  /* 0x0000018011117890 */ /* 0x000fe2000fffe0ff */
[----:B------:R-:W-:Y:S01]  /*41e0*/  SHF.L.U32 R3, R11, 0x1f, RZ ;  /* 0x0000001f0b037819 */ /* 0x000fe200000006ff */
[----:B------:R-:W-:-:S03]  /*41f0*/  UMOV UR4, 0x40 ;  /* 0x0000004000047882 */ /* 0x000fc60000000000 */
[----:B------:R-:W-:Y:S01]  /*4200*/  UVIRTCOUNT.DEALLOC.SMPOOL 0x80 ;  /* 0x000000800000784c */ /* 0x000fe20000000000 */
[----:B--2---:R-:W-:Y:S02]  /*4210*/  ULEA UR8, UR8, UR4, 0x18 ;  /* 0x0000000408087291 */ /* 0x004fe4000f8ec0ff */
[----:B------:R-:W-:-:S07]  /*4220*/  ULEA UR4, UR22, UR17, 0x3 ;  /* 0x0000001116047291 */ /* 0x000fce000f8e18ff */
[----:B------:R2:W-:Y:S02]  /*4230*/  @P0 STS.U8 [UR8+0x1c], R0 ;  /* 0x00001c00ff000988 */ /* 0x0005e40008000008 */
[----:B------:R-:W4:Y:S02]  /*4240*/  SYNCS.PHASECHK.TRANS64.TRYWAIT P0, [UR4], R3 ;  /* 0x00000003ff0075a7 */ /* 0x000f240008001104 */
[----:B--2-4-:R-:W-:Y:S05]  /*4250*/  @!P0 BRA `(.L_x_81) ;  /* 0x0000004800148947 */ /* 0x014fea0003800000 */
.L_x_172:
[----:B------:R-:W-:-:S04]  /*4260*/  UIADD3 UR4, UPT, UPT, UR22, 0x1, URZ ;  /* 0x0000000116047890 */ /* 0x000fc8000fffe0ff */
[----:B------:R-:W-:-:S04]  /*4270*/  UISETP.NE.AND UP0, UPT, UR4, 0x4, UPT ;  /* 0x000000040400788c */ /* 0x000fc8000bf05270 */
[----:B------:R-:W-:Y:S02]  /*4280*/  USEL UR6, URZ, 0x1, UP0 ;  /* 0x00000001ff067887 */ /* 0x000fe40008000000 */
[----:B------:R-:W-:-:S04]  /*4290*/  USEL UR4, UR4, URZ, UP0 ;  /* 0x000000ff04047287 */ /* 0x000fc80008000000 */
[----:B-1----:R-:W-:Y:S01]  /*42a0*/  ULEA UR5, UR4, UR17, 0x3 ;  /* 0x0000001104057291 */ /* 0x002fe2000f8e18ff */
[----:B------:R-:W-:-:S04]  /*42b0*/  LOP3.LUT R2, R11, UR6, RZ, 0x3c, !PT ;  /* 0x000000060b027c12 */ /* 0x000fc8000f8e3cff */
[----:B--2---:R-:W-:-:S04]  /*42c0*/  SHF.L.U32 R3, R2, 0x1f, RZ ;  /* 0x0000001f02037819 */ /* 0x004fc800000006ff */
[----:B------:R-:W1:Y:S02]  /*42d0*/  SYNCS.PHASECHK.TRANS64.TRYWAIT P0, [UR5], R3 ;  /* 0x00000003ff0075a7 */ /* 0x000e640008001105 */
[----:B-1----:R-:W-:Y:S05]  /*42e0*/  @!P0 BRA `(.L_x_82) ;  /* 0x0000004800088947 */ /* 0x002fea0003800000 */
.L_x_174:
        /* <DEDUP_REMOVED lines=9> */
.L_x_176:
[----:B------:R-:W-:-:S04]  /*4380*/  UIADD3 UR4, UPT, UPT, UR4, 0x1, URZ ;  /* 0x0000000104047890 */ /* 0x000fc8000fffe0ff */
[----:B------:R-:W-:-:S04]  /*4390*/  UISETP.NE.AND UP0, UPT, UR4, 0x4, UPT ;  /* 0x000000040400788c */ /* 0x000fc8000bf05270 */
[----:B------:R-:W-:Y:S02]  /*43a0*/  USEL UR5, URZ, 0x1, UP0 ;  /* 0x00000001ff057887 */ /* 0x000fe40008000000 */
[----:B------:R-:W-:-:S04]  /*43b0*/  USEL UR4, UR4, URZ, UP0 ;  /* 0x000000ff04047287 */ /* 0x000fc80008000000 */
[----:B------:R-:W-:Y:S01]  /*43c0*/  ULEA UR4, UR4, UR17, 0x3 ;  /* 0x0000001104047291 */ /* 0x000fe2000f8e18ff */
[----:B-1----:R-:W-:-:S04]  /*43d0*/  LOP3.LUT R3, R2, UR5, RZ, 0x3c, !PT ;  /* 0x0000000502037c12 */ /* 0x002fc8000f8e3cff */
[----:B------:R-:W-:-:S04]  /*43e0*/  SHF.L.U32 R3, R3, 0x1f, RZ ;  /* 0x0000001f03037819 */ /* 0x000fc800000006ff */
[----:B------:R-:W1:Y:S02]  /*43f0*/  SYNCS.PHASECHK.TRANS64.TRYWAIT P0, [UR4], R3 ;  /* 0x00000003ff0075a7 */ /* 0x000e640008001104 */
[----:B-1----:R-:W-:Y:S05]  /*4400*/  @!P0 BRA `(.L_x_84) ;  /* 0x0000004400f08947 */ /* 0x002fea0003800000 */
.L_x_178:
[----:B------:R-:W-:Y:S01]  /*4410*/  NOP ;  /* 0x0000000000007918 */ /* 0x000fe20000000000 */
[----:B-1----:R-:W1:Y:S01]  /*4420*/  LDS R0, [UR8+0x14] ;  /* 0x00001408ff007984 */ /* 0x002e620008000800 */
[----:B------:R-:W-:Y:S01]  /*4430*/  ULOP3.LUT UR4, UR30, 0xffff, URZ, 0xc0, !UPT ;  /* 0x0000ffff1e047892 */ /* 0x000fe2000f8ec0ff */
[----:B------:R-:W-:Y:S01]  /*4440*/  UMOV UR5, 0xffff ;  /* 0x0000ffff00057882 */ /* 0x000fe20000000000 */
[----:B------:R-:W-:Y:S02]  /*4450*/  UMOV UR6, 0x1 ;  /* 0x0000000100067882 */ /* 0x000fe40000000000 */
[----:B------:R-:W-:-:S04]  /*4460*/  USHF.R.U32.HI UR4, URZ, 0x5, UR4 ;  /* 0x00000005ff047899 */ /* 0x000fc80008011604 */
[----:B------:R-:W-:Y:S02]  /*4470*/  USHF.L.U32 UR5, UR5, UR4, URZ ;  /* 0x0000000405057299 */ /* 0x000fe400080006ff */
[----:B------:R-:W-:-:S04]  /*4480*/  USHF.L.U32 UR4, UR6, UR4, URZ ;  /* 0x0000000406047299 */ /* 0x000fc800080006ff */
[----:B-1----:R-:W-:-:S04]  /*4490*/  LOP3.LUT R0, R0, UR5, RZ, 0xc0, !PT ;  /* 0x0000000500007c12 */ /* 0x002fc8000f8ec0ff */
[----:B------:R-:W-:-:S13]  /*44a0*/  ISETP.NE.AND P0, PT, R0, UR5, PT ;  /* 0x0000000500007c0c */ /* 0x000fda000bf05270 */
[----:B------:R-:W-:Y:S05]  /*44b0*/  @P0 BRA `(.L_x_85) ;  /* 0x0000000000580947 */ /* 0x000fea0003800000 */
[----:B------:R-:W1:Y:S02]  /*44c0*/  LDS R0, [UR8+0x18] ;  /* 0x00001808ff007984 */ /* 0x000e640008000800 */
[----:B-1----:R-:W-:-:S04]  /*44d0*/  LOP3.LUT R0, R0, UR4, RZ, 0xc0, !PT ;  /* 0x0000000400007c12 */ /* 0x002fc8000f8ec0ff */
[----:B------:R-:W-:-:S13]  /*44e0*/  ISETP.NE.AND P0, PT, R0, UR4, PT ;  /* 0x0000000400007c0c */ /* 0x000fda000bf05270 */
[----:B------:R-:W-:Y:S05]  /*44f0*/  @P0 BRA `(.L_x_86) ;  /* 0x00000000003c0947 */ /* 0x000fea0003800000 */
[----:B------:R-:W1:Y:S01]  /*4500*/  S2R R2, SR_LANEID ;  /* 0x0000000000027919 */ /* 0x000e620000000000 */
[----:B------:R-:W-:Y:S01]  /*4510*/  ULOP3.LUT UR5, URZ, UR5, URZ, 0x33, !UPT ;  /* 0x00000005ff057292 */ /* 0x000fe2000f8e33ff */
[----:B------:R-:W-:Y:S01]  /*4520*/  LOP3.LUT R4, RZ, UR4, RZ, 0x33, !PT ;  /* 0x00000004ff047c12 */ /* 0x000fe2000f8e33ff */
[----:B------:R-:W-:Y:S02]  /*4530*/  VOTEU.ANY UR4, UPT, PT ;  /* 0x0000000000047886 */ /* 0x000fe400038e0100 */
[----:B------:R-:W-:Y:S01]  /*4540*/  UFLO.U32 UR4, UR4 ;  /* 0x00000004000472bd */ /* 0x000fe200080e0000 */
[----:B------:R-:W2:Y:S01]  /*4550*/  REDUX UR6, R4 ;  /* 0x00000000040673c4 */ /* 0x000ea20000000000 */
[----:B------:R-:W-:-:S06]  /*4560*/  IMAD.U32 R0, RZ, RZ, UR5 ;  /* 0x00000005ff007e24 */ /* 0x000fcc000f8e00ff */
[----:B------:R4:W-:Y:S01]  /*4570*/  UTCATOMSWS.AND URZ, UR5 ;  /* 0x0000000500ff79e3 */ /* 0x0009e20008000000 */
[----:B------:R-:W3:Y:S01]  /*4580*/  REDUX UR7, R0 ;  /* 0x00000000000773c4 */ /* 0x000ee20000000000 */
[----:B-1----:R-:W-:Y:S01]  /*4590*/  ISETP.EQ.U32.AND P0, PT, R2, UR4, PT ;  /* 0x0000000402007c0c */ /* 0x002fe2000bf02070 */
[----:B--2---:R-:W-:Y:S01]  /*45a0*/  IMAD.U32 R2, RZ, RZ, UR6 ;  /* 0x00000006ff027e24 */ /* 0x004fe2000f8e00ff */
[----:B---3--:R-:W-:-:S11]  /*45b0*/  MOV R3, UR7 ;  /* 0x0000000700037c02 */ /* 0x008fd60008000f00 */
[----:B------:R4:W-:Y:S04]  /*45c0*/  @P0 ATOMS.AND RZ, [UR8+0x14], R3 ;  /* 0x00001403ffff098c */ /* 0x0009e8000a800008 */
[----:B------:R4:W-:Y:S01]  /*45d0*/  @P0 ATOMS.AND RZ, [UR8+0x18], R2 ;  /* 0x00001802ffff098c */ /* 0x0009e2000a800008 */
[----:B------:R-:W-:Y:S05]  /*45e0*/  BRA `(.L_x_87) ;  /* 0x0000000000147947 */ /* 0x000fea0003800000 */
.L_x_86:
[----:B------:R-:W-:Y:S02]  /*45f0*/  MOV R2, 0x4610 ;  /* 0x0000461000027802 */ /* 0x000fe40000000f00 */
[----:B---3-5:R-:W-:Y:S05]  /*4600*/  CALL.REL.NOINC `($__internal_0_$__cuda_sm10x_tcgen05_guardrail_trap_col_being_dealloced_not_returned_by_alloc) ;  /* 0x00000048004c7944 */ /* 0x028fea0003c00000 */
[----:B------:R-:W-:Y:S05]  /*4610*/  BRA `(.L_x_87) ;  /* 0x0000000000087947 */ /* 0x000fea0003800000 */
.L_x_85:
[----:B------:R-:W-:Y:S02]  /*4620*/  MOV R2, 0x4640 ;  /* 0x0000464000027802 */ /* 0x000fe40000000f00 */
[----:B---3-5:R-:W-:Y:S05]  /*4630*/  CALL.REL.NOINC `($__internal_2_$__cuda_sm10x_tcgen05_guardrail_trap_unallocated_columns_being_dealloced) ;  /* 0x0000004800587944 */ /* 0x028fea0003c00000 */
.L_x_87:
[----:B------:R-:W-:Y:S01]  /*4640*/  NOP ;  /* 0x0000000000007918 */ /* 0x000fe20000000000 */
[----:B----4-:R-:W-:Y:S05]  /*4650*/  EXIT ;  /* 0x000000000000794d */ /* 0x010fea0003800000 */
.L_x_69:
[----:B------:R-:W-:-:S09]  /*4660*/  UISETP.NE.OR UP0, UPT, UR17, 0x3, !UP3 ;  /* 0x000000031100788c */ /* 0x000fd2000df05670 */
[----:B------:R-:W-:Y:S05]  /*4670*/  BRA.U UP0, `(.L_x_88) ;  /* 0x0000000d00807547 */ /* 0x000fea000b800000 */
[----:B------:R-:W1:Y:S01]  /*4680*/  S2UR UR10, SR_CgaCtaId ;  /* 0x00000000000a79c3 */ /* 0x000e620000008800 */
[----:B------:R-:W2:Y:S01]  /*4690*/  LDCU UR32, c[0x0][0x370] ;  /* 0x00006e00ff2077ac */ /* 0x000ea20008000800 */
[----:B------:R-:W-:Y:S02]  /*46a0*/  HFMA2 R13, -RZ, RZ, 0, 0 ;  /* 0x00000000ff0d7431 */ /* 0x000fe400000001ff */
[----:B------:R-:W-:Y:S01]  /*46b0*/  IMAD.MOV.U32 R15, RZ, RZ, 0x1 ;  /* 0x00000001ff0f7424 */ /* 0x000fe200078e00ff */
[----:B------:R-:W-:Y:S01]  /*46c0*/  MOV R7, 0x1000 ;  /* 0x0000100000077802 */ /* 0x000fe20000000f00 */
[----:B------:R-:W2:Y:S01]  /*46d0*/  LDCU.128 UR28, c[0x0][0xb10] ;  /* 0x00016200ff1c77ac */ /* 0x000ea20008000c00 */
[----:B------:R-:W-:Y:S01]  /*46e0*/  IMAD.MOV.U32 R14, RZ, RZ, RZ ;  /* 0x000000ffff0e7224 */ /* 0x000fe200078e00ff */
[----:B------:R-:W3:Y:S01]  /*46f0*/  LDC.64 R16, c[0x0][0x348] ;  /* 0x0000d200ff107b82 */ /* 0x000ee20000000a00 */
[----:B------:R-:W4:Y:S01]  /*4700*/  LDCU UR27, c[0x0][0x374] ;  /* 0x00006e80ff1b77ac */ /* 0x000f220008000800 */
[----:B------:R-:W1:Y:S06]  /*4710*/  LDCU UR15, c[0x0][0xb0c] ;  /* 0x00016180ff0f77ac */ /* 0x000e6c0008000800 */
[----:B------:R-:W3:Y:S01]  /*4720*/  LDC.64 R2, c[0x0][0x888] ;  /* 0x00022200ff027b82 */ /* 0x000ee20000000a00 */
[----:B------:R-:W1:Y:S01]  /*4730*/  LDCU UR39, c[0x0][0xb20] ;  /* 0x00016400ff2777ac */ /* 0x000e620008000800 */
[----:B------:R-:W1:Y:S06]  /*4740*/  LDCU UR4, c[0x0][0xb30] ;  /* 0x00016600ff0477ac */ /* 0x000e6c0008000800 */
[----:B------:R-:W3:Y:S01]  /*4750*/  LDC.64 R4, c[0x0][0x890] ;  /* 0x00022400ff047b82 */ /* 0x000ee20000000a00 */
[----:B------:R-:W-:Y:S01]  /*4760*/  UMOV UR21, 0x400 ;  /* 0x0000040000157882 */ /* 0x000fe20000000000 */
[----:B--2---:R-:W-:-:S02]  /*4770*/  UIMAD.WIDE.U32 UR6, UR32, UR28, URZ ;  /* 0x0000001c200672a5 */ /* 0x004fc4000f8e00ff */
[----:B----4-:R-:W-:Y:S02]  /*4780*/  UIMAD.WIDE.U32 UR8, UR27, UR31, URZ ;  /* 0x0000001f1b0872a5 */ /* 0x010fe4000f8e00ff */
[----:B-1----:R-:W-:Y:S02]  /*4790*/  ULEA UR21, UR10, UR21, 0x18 ;  /* 0x000000150a157291 */ /* 0x002fe4000f8ec0ff */
[----:B------:R-:W-:Y:S02]  /*47a0*/  UPLOP3.LUT UP3, UPT, UPT, UPT, UPT, 0x40, 0x4 ;  /* 0x000000000004789c */ /* 0x000fe40003f6e870 */
[----:B------:R-:W-:Y:S02]  /*47b0*/  UIADD3 UR33, UPT, UPT, UR21, 0x118, URZ ;  /* 0x0000011815217890 */ /* 0x000fe4000fffe0ff */
[----:B------:R-:W-:Y:S01]  /*47c0*/  UIADD3 UR17, UPT, UPT, UR21, 0x110, URZ ;  /* 0x0000011015117890 */ /* 0x000fe2000fffe0ff */
[----:B------:R-:W-:Y:S01]  /*47d0*/  UMOV UR6, UR7 ;  /* 0x0000000700067c82 */ /* 0x000fe20008000000 */
[----:B------:R-:W-:Y:S01]  /*47e0*/  UMOV UR35, UR9 ;  /* 0x0000000900237c82 */ /* 0x000fe20008000000 */
[----:B------:R-:W-:-:S02]  /*47f0*/  UISETP.GE.AND UP0, UPT, UR42, 0x1, UPT ;  /* 0x000000012a00788c */ /* 0x000fc4000bf06270 */
[----:B------:R-:W-:Y:S01]  /*4800*/  UISETP.NE.AND UP4, UPT, UR42, 0x1, UPT ;  /* 0x000000012a00788c */ /* 0x000fe2000bf85270 */
[----:B------:R-:W1:Y:S01]  /*4810*/  LDCU.64 UR22, c[0x0][0xb28] ;  /* 0x00016500ff1677ac */ /* 0x000e620008000a00 */
[----:B------:R-:W-:Y:S02]  /*4820*/  UISETP.NE.AND UP6, UPT, UR15, 0x1, UPT ;  /* 0x000000010f00788c */ /* 0x000fe4000bfc5270 */
[----:B------:R-:W-:Y:S02]  /*4830*/  UISETP.NE.AND UP5, UPT, UR30, 0x1, UPT ;  /* 0x000000011e00788c */ /* 0x000fe4000bfa5270 */
[----:B------:R-:W-:Y:S02]  /*4840*/  UPRMT UR33, UR10, 0x654, UR33 ;  /* 0x000006540a217896 */ /* 0x000fe40008000021 */
[----:B------:R-:W-:Y:S02]  /*4850*/  USHF.R.U32.HI UR37, URZ, UR29, UR6 ;  /* 0x0000001dff257299 */ /* 0x000fe40008011606 */
[----:B------:R-:W-:-:S02]  /*4860*/  UPRMT UR34, UR10, 0x654, UR17 ;  /* 0x000006540a227896 */ /* 0x000fc40008000011 */
[----:B------:R-:W-:Y:S02]  /*4870*/  USHF.R.U32.HI UR35, URZ, UR39, UR35 ;  /* 0x00000027ff237299 */ /* 0x000fe40008011623 */
[----:B------:R-:W-:-:S11]  /*4880*/  UISETP.NE.AND UP2, UPT, UR4, 0x1, UPT ;  /* 0x000000010400788c */ /* 0x000fd6000bf45270 */
.L_x_97:
[C---:B------:R-:W-:Y:S02]  /*4890*/  LEA R12, R14.reuse, UR21, 0x3 ;  /* 0x000000150e0c7c11 */ /* 0x040fe4000f8e18ff */
[----:B------:R-:W-:Y:S02]  /*48a0*/  SHF.L.U32 R9, R13, 0x1f, RZ ;  /* 0x0000001f0d097819 */ /* 0x000fe400000006ff */
[----:B------:R-:W-:Y:S02]  /*48b0*/  LEA R10, R14, UR21, 0x4 ;  /* 0x000000150e0a7c11 */ /* 0x000fe4000f8e20ff */
[----:B--2---:R-:W2:Y:S02]  /*48c0*/  SYNCS.PHASECHK.TRANS64.TRYWAIT P0, [R12+URZ+0x140], R9 ;  /* 0x000140090c0075a7 */ /* 0x004ea400080011ff */
[----:B--2---:R-:W-:Y:S05]  /*48d0*/  @!P0 BRA `(.L_x_89) ;  /* 0x0000004000d48947 */ /* 0x004fea0003800000 */
.L_x_179:
[----:B--2---:R-:W2:Y:S01]  /*48e0*/  LDS.128 R8, [R10+0x1d0] ;  /* 0x0001d0000a087984 */ /* 0x004ea20000000c00 */
[----:B------:R-:W-:Y:S01]  /*48f0*/  UISETP.GE.AND UP0, UPT, UR42, 0x1, UPT ;  /* 0x000000012a00788c */ /* 0x000fe2000bf06270 */
[----:B------:R-:W-:Y:S01]  /*4900*/  @!PT LDS RZ, [RZ] ;  /* 0x00000000fffff984 */ /* 0x000fe20000000800 */
[----:B------:R-:W-:Y:S01]  /*4910*/  @!PT LDS RZ, [RZ] ;  /* 0x00000000fffff984 */ /* 0x000fe20000000800 */
[----:B------:R-:W-:Y:S01]  /*4920*/  @!PT LDS RZ, [RZ] ;  /* 0x00000000fffff984 */ /* 0x000fe20000000800 */
[----:B------:R-:W-:Y:S01]  /*4930*/  @!PT LDS RZ, [RZ] ;  /* 0x00000000fffff984 */ /* 0x000fe20000000800 */
[----:B------:R4:W-:Y:S06]  /*4940*/  MEMBAR.ALL.CTA ;  /* 0x0000000000007992 */ /* 0x0009ec0000008000 */
[----:B----4-:R-:W4:Y:S01]  /*4950*/  FENCE.VIEW.ASYNC.S ;  /* 0x00000000000073c6 */ /* 0x010f220000000000 */
[----:B--2---:R-:W-:Y:S11]  /*4960*/  LOP3.LUT P0, RZ, R10, 0x1, RZ, 0xc0, !PT ;  /* 0x000000010aff7812 */ /* 0x004ff6000780c0ff */
[----:B------:R-:W-:Y:S02]  /*4970*/  @!UPT UIADD3 URZ, UPT, UPT, URZ, URZ, URZ ;  /* 0x000000fffffff290 */ /* 0x000fe4000fffe0ff */
[----:B----4-:R-:W-:Y:S01]  /*4980*/  VOTEU.ANY UP1, P0 ;  /* 0x0000000000ff7886 */ /* 0x010fe20000020100 */
[----:B------:R-:W-:Y:S11]  /*4990*/  PLOP3.LUT P0, PT, PT, PT, UP1, 0x80, 0x8 ;  /* 0x000000000008781c */ /* 0x000ff60003f0f018 */
[----:B------:R-:W-:Y:S02]  /*49a0*/  @!UPT UIADD3 URZ, UPT, UPT, URZ, URZ, URZ ;  /* 0x000000fffffff290 */ /* 0x000fe4000fffe0ff */
[----:B------:R-:W-:Y:S02]  /*49b0*/  @P0 SHF.R.U32.HI R0, RZ, 0x10, R9 ;  /* 0x00000010ff000819 */ /* 0x000fe40000011609 */
[----:B------:R-:W-:Y:S02]  /*49c0*/  @P0 MOV R6, R8 ;  /* 0x0000000800060202 */ /* 0x000fe40000000f00 */
[----:B------:R-:W-:Y:S01]  /*49d0*/  @P0 R2UR UR4, R0 ;  /* 0x00000000000402ca */ /* 0x000fe200000e0000 */
[----:B------:R-:W-:Y:S01]  /*49e0*/  VIADD R0, R12, 0x150 ;  /* 0x000001500c007836 */ /* 0x000fe20000000000 */
[----:B------:R-:W-:Y:S02]  /*49f0*/  @P0 LOP3.LUT R8, R9, 0xffff, RZ, 0xc0, !PT ;  /* 0x0000ffff09080812 */ /* 0x000fe400078ec0ff */
[----:B------:R-:W-:Y:S02]  /*4a00*/  @P0 R2UR UR6, R6 ;  /* 0x00000000060602ca */ /* 0x000fe400000e0000 */
[----:B------:R-:W-:Y:S02]  /*4a10*/  PRMT R0, RZ, 0x654, R0 ;  /* 0x00000654ff007816 */ /* 0x000fe40000000000 */
[----:B------:R-:W-:Y:S02]  /*4a20*/  @P0 R2UR UR5, R8 ;  /* 0x00000000080502ca */ /* 0x000fe400000e0000 */
[----:B------:R2:W-:Y:S03]  /*4a30*/  SYNCS.ARRIVE.TRANS64.RED.A1T0 RZ, [R0+URZ], RZ ;  /* 0x000000ff00ff79a7 */ /* 0x0005e600081004ff */
[----:B------:R-:W-:Y:S04]  /*4a40*/  @UP1 UMOV UR26, UR4 ;  /* 0x00000004001a1c82 */ /* 0x000fe80008000000 */
[----:B------:R-:W-:Y:S04]  /*4a50*/  @UP1 UMOV UR14, UR6 ;  /* 0x00000006000e1c82 */ /* 0x000fe80008000000 */
[----:B------:R-:W-:Y:S01]  /*4a60*/  @UP1 UMOV UR13, UR5 ;  /* 0x00000005000d1c82 */ /* 0x000fe20008000000 */
[----:B------:R-:W-:Y:S05]  /*4a70*/  BRA.U !UP0, `(.L_x_90) ;  /* 0x0000000108a47547 */ /* 0x000fea000b800000 */
[----:B------:R-:W-:Y:S02]  /*4a80*/  UIMAD.WIDE.U32 UR8, UR13, UR31, URZ ;  /* 0x0000001f0d0872a5 */ /* 0x000fe4000f8e00ff */
[----:B------:R-:W-:Y:S02]  /*4a90*/  UIMAD.WIDE.U32 UR10, UR14, UR28, URZ ;  /* 0x0000001c0e0a72a5 */ /* 0x000fe4000f8e00ff */
[----:B------:R-:W-:Y:S02]  /*4aa0*/  USEL UR4, UR27, UR35, !UP5 ;  /* 0x000000231b047287 */ /* 0x000fe4000e800000 */
[----:B------:R-:W-:Y:S02]  /*4ab0*/  USEL UR7, UR32, UR37, !UP6 ;  /* 0x0000002520077287 */ /* 0x000fe4000f000000 */
[----:B-1----:R-:W-:Y:S02]  /*4ac0*/  UIMAD.WIDE.U32 UR18, UR4, UR22, URZ ;  /* 0x00000016041272a5 */ /* 0x002fe4000f8e00ff */
[----:B------:R-:W-:Y:S01]  /*4ad0*/  UIMAD.WIDE.U32 UR24, UR7, UR22, URZ ;  /* 0x00000016071872a5 */ /* 0x000fe2000f8e00ff */
[----:B------:R-:W-:Y:S02]  /*4ae0*/  UMOV UR5, UR9 ;  /* 0x0000000900057c82 */ /* 0x000fe40008000000 */
[----:B------:R-:W-:Y:S03]  /*4af0*/  USHF.R.U32.HI UR6, URZ, UR39, UR5 ;  /* 0x00000027ff067299 */ /* 0x000fe60008011605 */
[----:B------:R-:W-:Y:S01]  /*4b00*/  UMOV UR5, UR11 ;  /* 0x0000000b00057c82 */ /* 0x000fe20008000000 */
[----:B------:R-:W-:Y:S02]  /*4b10*/  USEL UR6, UR13, UR6, !UP5 ;  /* 0x000000060d067287 */ /* 0x000fe4000e800000 */
[----:B------:R-:W-:Y:S02]  /*4b20*/  USHF.R.U32.HI UR8, URZ, UR29, UR5 ;  /* 0x0000001dff087299 */ /* 0x000fe40008011605 */
[----:B------:R-:W-:Y:S01]  /*4b30*/  UIMAD.WIDE.U32 UR10, UR6, UR22, URZ ;  /* 0x00000016060a72a5 */ /* 0x000fe2000f8e00ff */
[----:B------:R-:W-:Y:S02]  /*4b40*/  UMOV UR5, UR19 ;  /* 0x0000001300057c82 */ /* 0x000fe40008000000 */
[----:B------:R-:W-:Y:S03]  /*4b50*/  @UP4 USHF.R.U32.HI UR4, URZ, UR23, UR5 ;  /* 0x00000017ff044299 */ /* 0x000fe60008011605 */
[----:B------:R-:W-:Y:S01]  /*4b60*/  UMOV UR5, UR25 ;  /* 0x0000001900057c82 */ /* 0x000fe20008000000 */
[----:B------:R-:W-:Y:S02]  /*4b70*/  UIMAD UR4, UR42, UR4, URZ ;  /* 0x000000042a0472a4 */ /* 0x000fe4000f8e02ff */
[----:B------:R-:W-:Y:S02]  /*4b80*/  @UP4 USHF.R.U32.HI UR7, URZ, UR23, UR5 ;  /* 0x00000017ff074299 */ /* 0x000fe40008011605 */
[----:B------:R-:W-:Y:S02]  /*4b90*/  USEL UR5, UR14, UR8, !UP6 ;  /* 0x000000080e057287 */ /* 0x000fe4000f000000 */
[----:B------:R-:W-:Y:S02]  /*4ba0*/  UIMAD UR8, UR42, UR7, URZ ;  /* 0x000000072a0872a4 */ /* 0x000fe4000f8e02ff */
[----:B------:R-:W-:Y:S03]  /*4bb0*/  UISETP.GE.AND UP0, UPT, UR6, UR4, UPT ;  /* 0x000000040600728c */ /* 0x000fe6000bf06270 */
[----:B------:R-:W-:Y:S01]  /*4bc0*/  UMOV UR4, UR11 ;  /* 0x0000000b00047c82 */ /* 0x000fe20008000000 */
[----:B------:R-:W-:Y:S02]  /*4bd0*/  UISETP.GE.OR UP0, UPT, UR5, UR8, UP0 ;  /* 0x000000080500728c */ /* 0x000fe40008706670 */
[----:B------:R-:W-:Y:S02]  /*4be0*/  USHF.R.U32.HI UR4, URZ, UR23, UR4 ;  /* 0x00000017ff047299 */ /* 0x000fe40008011604 */
[----:B------:R-:W-:Y:S02]  /*4bf0*/  UIMAD.WIDE.U32 UR8, UR5, UR22, URZ ;  /* 0x00000016050872a5 */ /* 0x000fe4000f8e00ff */
[----:B------:R-:W-:Y:S04]  /*4c00*/  USEL UR10, UR6, UR4, !UP4 ;  /* 0x00000004060a7287 */ /* 0x000fe8000e000000 */
[----:B------:R-:W-:Y:S01]  /*4c10*/  UIADD3 UR11, UPT, UPT, -UR10, URZ, URZ ;  /* 0x000000ff0a0b7290 */ /* 0x000fe2000fffe1ff */
[----:B------:R-:W-:Y:S02]  /*4c20*/  @!UP0 UMOV UR4, UR9 ;  /* 0x0000000900048c82 */ /* 0x000fe40008000000 */
[----:B------:R-:W-:Y:S02]  /*4c30*/  @!UP0 USHF.R.U32.HI UR4, URZ, UR23, UR4 ;  /* 0x00000017ff048299 */ /* 0x000fe40008011604 */
[----:B------:R-:W-:Y:S02]  /*4c40*/  UIMAD UR8, UR42, UR11, UR6 ;  /* 0x0000000b2a0872a4 */ /* 0x000fe4000f8e0206 */
[----:B------:R-:W-:Y:S04]  /*4c50*/  @!UP0 USEL UR4, UR5, UR4, !UP4 ;  /* 0x0000000405048287 */ /* 0x000fe8000e000000 */
[----:B------:R-:W-:Y:S02]  /*4c60*/  @!UP0 UIMAD UR8, UR7, UR8, UR4 ;  /* 0x00000008070882a4 */ /* 0x000fe4000f8e0204 */
[----:B------:R-:W-:Y:S02]  /*4c70*/  @!UP0 UIADD3 UR9, UPT, UPT, UR10, -UR4, URZ ;  /* 0x800000040a098290 */ /* 0x000fe4000fffe0ff */
[----:B------:R-:W-:Y:S02]  /*4c80*/  UIADD3 UR4, UPT, UPT, -UR5, URZ, URZ ;  /* 0x000000ff05047290 */ /* 0x000fe4000fffe1ff */
[----:B------:R-:W-:Y:S02]  /*4c90*/  UIADD3 UR7, UPT, UPT, -UR6, URZ, URZ ;  /* 0x000000ff06077290 */ /* 0x000fe4000fffe1ff */
[----:B------:R-:W-:Y:S02]  /*4ca0*/  @!UP0 UIMAD UR6, UR9, UR42, UR5 ;  /* 0x0000002a090682a4 */ /* 0x000fe4000f8e0205 */
[----:B------:R-:W-:Y:S02]  /*4cb0*/  UIMAD UR14, UR15, UR4, UR14 ;  /* 0x000000040f0e72a4 */ /* 0x000fe4000f8e020e */
[----:B------:R-:W-:Y:S01]  /*4cc0*/  UIMAD UR13, UR30, UR7, UR13 ;  /* 0x000000071e0d72a4 */ /* 0x000fe2000f8e020d */
[----:B------:R-:W-:Y:S02]  /*4cd0*/  @!UP0 UMOV UR5, UR8 ;  /* 0x0000000800058c82 */ /* 0x000fe40008000000 */
[----:B------:R-:W-:Y:S02]  /*4ce0*/  UIMAD UR14, UR5, UR15, UR14 ;  /* 0x0000000f050e72a4 */ /* 0x000fe4000f8e020e */
[----:B------:R-:W-:Y:S11]  /*4cf0*/  UIMAD UR13, UR6, UR30, UR13 ;  /* 0x0000001e060d72a4 */ /* 0x000ff6000f8e020d */
[----:B------:R-:W-:Y:S01]  /*4d00*/  @!UPT UIADD3 URZ, UPT, UPT, URZ, URZ, URZ ;  /* 0x000000fffffff290 */ /* 0x000fe2000fffe0ff */
.L_x_90:
[----:B------:R-:W4:Y:S01]  /*4d10*/  @!UP2 LDCU.128 UR8, c[0x0][0xb10] ;  /* 0x00016200ff08a7ac */ /* 0x000f220008000c00 */
[C---:B---3--:R-:W-:Y:S02]  /*4d20*/  ISETP.NE.U32.AND P1, PT, R4.reuse, RZ, PT ;  /* 0x000000ff0400720c */ /* 0x048fe40003f25070 */
[----:B------:R-:W-:Y:S02]  /*4d30*/  ISETP.NE.U32.AND P0, PT, R4, RZ, PT ;  /* 0x000000ff0400720c */ /* 0x000fe40003f05070 */
[C---:B------:R-:W-:Y:S02]  /*4d40*/  ISETP.NE.AND.EX P1, PT, R5.reuse, RZ, PT, P1 ;  /* 0x000000ff0500720c */ /* 0x040fe40003f25310 */
[----:B------:R-:W-:Y:S01]  /*4d50*/  ISETP.NE.AND.EX P0, PT, R5, RZ, PT, P0 ;  /* 0x000000ff0500720c */ /* 0x000fe20003f05300 */
[----:B------:R-:W3:Y:S01]  /*4d60*/  @!UP2 LDCU UR5, c[0x0][0xb0c] ;  /* 0x00016180ff05a7ac */ /* 0x000ee20008000800 */
[----:B------:R-:W-:Y:S01]  /*4d70*/  SHF.L.U32 R9, R15, 0x1f, RZ ;  /* 0x0000001f0f097819 */ /* 0x000fe200000006ff */
[----:B------:R-:W-:Y:S02]  /*4d80*/  USHF.L.U32 UR19, UR16, 0x6, URZ ;  /* 0x0000000610137899 */ /* 0x000fe400080006ff */
[----:B------:R-:W-:Y:S02]  /*4d90*/  USHF.L.U32 UR18, UR20, 0x7, URZ ;  /* 0x0000000714127899 */ /* 0x000fe400080006ff */
[----:B----4-:R-:W-:Y:S07]  /*4da0*/  UIMAD.WIDE.U32 UR6, UR14, UR8, URZ ;  /* 0x000000080e0672a5 */ /* 0x010fee000f8e00ff */
[----:B------:R-:W-:Y:S01]  /*4db0*/  @!UP2 UMOV UR4, UR7 ;  /* 0x000000070004ac82 */ /* 0x000fe20008000000 */
[----:B---3--:R-:W-:Y:S02]  /*4dc0*/  @!UP2 UISETP.NE.AND UP0, UPT, UR5, 0x1, UPT ;  /* 0x000000010500a88c */ /* 0x008fe4000bf05270 */
[----:B------:R-:W-:Y:S02]  /*4dd0*/  @!UP2 USHF.R.U32.HI UR4, URZ, UR9, UR4 ;  /* 0x00000009ff04a299 */ /* 0x000fe40008011604 */
[----:B------:R-:W-:Y:S02]  /*4de0*/  UIMAD.WIDE.U32 UR6, UR13, UR11, URZ ;  /* 0x0000000b0d0672a5 */ /* 0x000fe4000f8e00ff */
[----:B------:R-:W-:Y:S02]  /*4df0*/  @!UP2 USEL UR8, UR14, UR4, !UP0 ;  /* 0x000000040e08a287 */ /* 0x000fe4000c000000 */
[----:B------:R-:W-:Y:S03]  /*4e00*/  @!UP2 UISETP.NE.AND UP0, UPT, UR10, 0x1, UPT ;  /* 0x000000010a00a88c */ /* 0x000fe6000bf05270 */
[----:B------:R-:W-:Y:S02]  /*4e10*/  @!UP2 UMOV UR6, UR7 ;  /* 0x000000070006ac82 */ /* 0x000fe40008000000 */
[----:B------:R-:W3:Y:S02]  /*4e20*/  @!UP2 LDCU UR4, c[0x0][0xb20] ;  /* 0x00016400ff04a7ac */ /* 0x000ee40008000800 */
[----:B---3--:R-:W-:Y:S04]  /*4e30*/  @!UP2 USHF.R.U32.HI UR6, URZ, UR4, UR6 ;  /* 0x00000004ff06a299 */ /* 0x008fe80008011606 */
[----:B------:R-:W-:Y:S04]  /*4e40*/  @!UP2 USEL UR6, UR13, UR6, !UP0 ;  /* 0x000000060d06a287 */ /* 0x000fe8000c000000 */
[----:B------:R-:W-:Y:S02]  /*4e50*/  @!UP2 UIADD3 UR4, UPT, UPT, -UR8, UR6, URZ ;  /* 0x000000060804a290 */ /* 0x000fe4000fffe1ff */
[----:B------:R-:W-:Y:S02]  /*4e60*/  @!UP2 UIADD3 UR6, UPT, UPT, UR8, -UR6, URZ ;  /* 0x800000060806a290 */ /* 0x000fe4000fffe0ff */
[----:B------:R-:W-:Y:S02]  /*4e70*/  @!UP2 UIMAD UR14, UR4, UR5, UR14 ;  /* 0x00000005040ea2a4 */ /* 0x000fe4000f8e020e */
[----:B------:R-:W-:Y:S01]  /*4e80*/  @!UP2 UIMAD UR13, UR6, UR10, UR13 ;  /* 0x0000000a060da2a4 */ /* 0x000fe2000f8e020d */
[----:B------:R-:W-:Y:S11]  /*4e90*/  BRA.U UP3, `(.L_x_91) ;  /* 0x0000000103107547 */ /* 0x000ff6000b800000 */
[----:B--2---:R-:W-:Y:S04]  /*4ea0*/  MOV R0, UR38 ;  /* 0x0000002600007c02 */ /* 0x004fe80008000f00 */
[----:B------:R-:W-:Y:S04]  /*4eb0*/  SHF.L.U32 R11, R0, 0x1f, RZ ;  /* 0x0000001f000b7819 */ /* 0x000fe800000006ff */
[----:B------:R-:W2:Y:S02]  /*4ec0*/  SYNCS.PHASECHK.TRANS64.TRYWAIT P2, [UR21+0x138], R11 ;  /* 0x0001380bff0075a7 */ /* 0x000ea40008041115 */
[----:B--2---:R-:W-:Y:S05]  /*4ed0*/  @!P2 BRA `(.L_x_92) ;  /* 0x0000003c0068a947 */ /* 0x004fea0003800000 */
.L_x_91:
[----:B------:R-:W-:Y:S05]  /*4ee0*/  @!P1 BRA `(.L_x_93) ;  /* 0x0000000000309947 */ /* 0x000fea0003800000 */
[----:B------:R-:W-:Y:S01]  /*4ef0*/  ISETP.NE.U32.AND P1, PT, R2, RZ, PT ;  /* 0x000000ff0200720c */ /* 0x000fe20003f25070 */
[----:B------:R-:W3:Y:S01]  /*4f00*/  LDCU.64 UR4, c[0x0][0x358] ;  /* 0x00006b00ff0477ac */ /* 0x000ee20008000a00 */
[----:B------:R-:W-:Y:S02]  /*4f10*/  IMAD.MOV.U32 R84, RZ, RZ, 0x1 ;  /* 0x00000001ff547424 */ /* 0x000fe400078e00ff */
[----:B------:R-:W-:Y:S11]  /*4f20*/  ISETP.NE.AND.EX P1, PT, R3, RZ, PT, P1 ;  /* 0x000000ff0300720c */ /* 0x000ff60003f25310 */
[----:B------:R-:W-:Y:S02]  /*4f30*/  @!UPT UIADD3 URZ, UPT, UPT, URZ, URZ, URZ ;  /* 0x000000fffffff290 */ /* 0x000fe4000fffe0ff */
[----:B--2---:R-:W2:Y:S01]  /*4f40*/  @P1 LDC.64 R10, c[0x0][0x888] ;  /* 0x00022200ff0a1b82 */ /* 0x004ea20000000a00 */
[----:B------:R-:W-:Y:S04]  /*4f50*/  @P1 IMAD R0, R4, UR36, RZ ;  /* 0x0000002404001c24 */ /* 0x000fe8000f8e02ff */
[----:B--2---:R-:W-:Y:S04]  /*4f60*/  @P1 IMAD.WIDE R10, R0, 0x4, R10 ;  /* 0x00000004000a1825 */ /* 0x004fe800078e020a */
[----:B------:R-:W-:Y:S01]  /*4f70*/  HFMA2 R0, -RZ, RZ, 0, 5.9604644775390625e-08 ;  /* 0x00000001ff007431 */ /* 0x000fe200000001ff */
[----:B---3-5:R3:W5:Y:S04]  /*4f80*/  @P1 LDG.E R41, desc[UR4][R10.64] ;  /* 0x000000040a291981 */ /* 0x028768000c1e1900 */
[----:B------:R-:W-:Y:S01]  /*4f90*/  @!P1 PRMT R84, R0, 0x7610, R84 ;  /* 0x0000761000549816 */ /* 0x000fe20000000054 */
[----:B---3--:R-:W4:Y:S06]  /*4fa0*/  @!P1 LDC R41, c[0x0][0x880] ;  /* 0x00022000ff299b82 */ /* 0x008f2c0000000800 */
.L_x_93:
[----:B----45:R-:W-:Y:S01]  /*4fb0*/  @!P0 FSETP.EQ.AND P1, PT, R41, RZ, PT ;  /* 0x000000ff2900820b */ /* 0x030fe20003f22000 */
[----:B------:R-:W-:Y:S01]  /*4fc0*/  @!UPT UIADD3 URZ, UPT, UPT, URZ, URZ, URZ ;  /* 0x000000fffffff290 */ /* 0x000fe2000fffe0ff */
[----:B------:R-:W-:Y:S11]  /*4fd0*/  @!P0 BRA `(.L_x_94) ;  /* 0x0000000000188947 */ /* 0x000ff60003800000 */
[----:B------:R-:W-:Y:S02]  /*4fe0*/  LOP3.LUT P0, RZ, R84, 0xff, RZ, 0xc0, !PT ;  /* 0x000000ff54ff7812 */ /* 0x000fe4000780c0ff */
[----:B------:R-:W-:Y:S04]  /*4ff0*/  ISETP.NE.U32.AND P1, PT, R2, RZ, PT ;  /* 0x000000ff0200720c */ /* 0x000fe80003f25070 */
[----:B------:R-:W-:Y:S04]  /*5000*/  ISETP.NE.AND.EX P1, PT, R3, RZ, PT, P1 ;  /* 0x000000ff0300720c */ /* 0x000fe80003f25310 */
[----:B------:R-:W-:Y:S03]  /*5010*/  PLOP3.LUT P1, PT, P1, PT, PT, 0x8, 0x80 ;  /* 0x000000000080781c */ /* 0x000fe60000f2e170 */
[----:B------:R-:W-:Y:S11]  /*5020*/  @P0 FSETP.EQ.AND P1, PT, R41, RZ, PT ;  /* 0x000000ff2900020b */ /* 0x000ff60003f22000 */
[----:B------:R-:W-:Y:S02]  /*5030*/  @!UPT UIADD3 URZ, UPT, UPT, URZ, URZ, URZ ;  /* 0x000000fffffff290 */ /* 0x000fe4000fffe0ff */
.L_x_94:
[----:B------:R-:W3:Y:S01]  /*5040*/  SYNCS.PHASECHK.TRANS64.TRYWAIT P2, [UR21+0x120], R9 ;  /* 0x00012009ff0075a7 */ /* 0x000ee20008041115 */
[----:B------:R-:W-:Y:S04]  /*5050*/  ELECT P0, URZ, PT ;  /* 0x0000000000ff782f */ /* 0x000fe80003800000 */
[----:B------:R-:W-:Y:S11]  /*5060*/  PLOP3.LUT P1, PT, P1, P0, PT, 0xf2, 0x2f ;  /* 0x00000000002f781c */ /* 0x000ff60000f21e72 */
[----:B------:R-:W-:Y:S02]  /*5070*/  @!UPT UIADD3 URZ, UPT, UPT, URZ, URZ, URZ ;  /* 0x000000fffffff290 */ /* 0x000fe4000fffe0ff */
[----:B------:R-:W-:Y:S05]  /*5080*/  @!P1 IADD3 R8, P0, PT, R16, 0x580, RZ ;  /* 0x0000058010089810 */ /* 0x000fea0007f1e0ff */
[----:B------:R-:W-:Y:S01]  /*5090*/  @!P1 IMAD.X R6, RZ, RZ, R17, P0 ;  /* 0x000000ffff069224 */ /* 0x000fe200000e0611 */
[----:B---3--:R-:W-:Y:S07]  /*50a0*/  @!P2 BRA `(.L_x_95) ;  /* 0x0000003c000ca947 */ /* 0x008fee0003800000 */
.L_x_182:
[----:B------:R-:W-:Y:S01]  /*50b0*/  @!P1 R2UR UR5, R8 ;  /* 0x00000000080592ca */ /* 0x000fe200000e0000 */
[----:B------:R-:W-:Y:S01]  /*50c0*/  VOTEU.ALL UP0, P1 ;  /* 0x0000000000ff7886 */ /* 0x000fe20000800000 */
[----:B------:R-:W-:Y:S01]  /*50d0*/  @!P1 R2UR UR4, R6 ;  /* 0x00000000060492ca */ /* 0x000fe200000e0000 */
[----:B--2---:R-:W-:Y:S01]  /*50e0*/  @!P1 IMAD.MOV.U32 R0, RZ, RZ, 0x1000 ;  /* 0x00001000ff009424 */ /* 0x004fe200078e00ff */
[----:B------:R-:W-:Y:S01]  /*50f0*/  UMOV UR6, 0x0 ;  /* 0x0000000000067882 */ /* 0x000fe20000000000 */
[----:B------:R-:W-:Y:S01]  /*5100*/  UMOV UR7, 0x10000000 ;  /* 0x1000000000077882 */ /* 0x000fe20000000000 */
[----:B------:R-:W-:Y:S01]  /*5110*/  @!UP0 UIADD3 UR16, UPT, UPT, UR21, 0x200, URZ ;  /* 0x0000020015108890 */ /* 0x000fe2000fffe0ff */
[----:B------:R-:W-:Y:S01]  /*5120*/  VIADD R14, R14, 0x1 ;  /* 0x000000010e0e7836 */ /* 0x000fe20000000000 */
[----:B------:R-:W-:Y:S01]  /*5130*/  VOTEU.ALL UP0, P1 ;  /* 0x0000000000ff7886 */ /* 0x000fe20000800000 */
[----:B------:R-:W-:Y:S04]  /*5140*/  UMOV UR20, UR36 ;  /* 0x0000002400147c82 */ /* 0x000fe80008000000 */
[----:B------:R-:W-:Y:S02]  /*5150*/  IMAD.U32 R10, RZ, RZ, UR5 ;  /* 0x00000005ff0a7e24 */ /* 0x000fe4000f8e00ff */
[----:B------:R-:W-:Y:S03]  /*5160*/  IMAD.U32 R11, RZ, RZ, UR4 ;  /* 0x00000004ff0b7e24 */ /* 0x000fe6000f8e00ff */
[----:B------:R-:W-:Y:S02]  /*5170*/  @!P1 R2UR UR4, R10 ;  /* 0x000000000a0492ca */ /* 0x000fe400000e0000 */
[----:B------:R-:W-:Y:S11]  /*5180*/  @!P1 R2UR UR5, R11 ;  /* 0x000000000b0592ca */ /* 0x000ff600000e0000 */
[----:B------:R-:W-:Y:S02]  /*5190*/  @!UPT UIADD3 URZ, UPT, UPT, URZ, URZ, URZ ;  /* 0x000000fffffff290 */ /* 0x000fe4000fffe0ff */
[----:B------:R2:W-:Y:S01]  /*51a0*/  @!UP0 UTMALDG.3D [UR16], [UR4], desc[UR6] ;  /* 0x00000610040085b4 */ /* 0x0005e20008011000 */
[----:B------:R2:W-:Y:S01]  /*51b0*/  @!P1 SYNCS.ARRIVE.TRANS64.RED.A0TR RZ, [UR21+0x110], R0 ;  /* 0x00011000ffff99a7 */ /* 0x0005e20008300415 */
[----:B------:R-:W-:Y:S01]  /*51c0*/  SYNCS.ARRIVE.TRANS64.RED.A1T0 RZ, [UR34], RZ ;  /* 0x000000ffffff79a7 */ /* 0x000fe20008100422 */
[----:B------:R-:W3:Y:S02]  /*51d0*/  SYNCS.PHASECHK.TRANS64.TRYWAIT P0, [UR21+0x128], R9 ;  /* 0x00012809ff0075a7 */ /* 0x000ee40008001115 */
[----:B--23--:R-:W-:Y:S05]  /*51e0*/  @!P0 BRA `(.L_x_96) ;  /* 0x0000003800d48947 */ /* 0x00cfea0003800000 */
.L_x_184:
[----:B------:R-:W-:Y:S01]  /*51f0*/  @!P1 IADD3 R6, P0, PT, R16, 0x580, RZ ;  /* 0x0000058010069810 */ /* 0x000fe20007f1e0ff */
[----:B------:R-:W-:Y:S01]  /*5200*/  VOTEU.ALL UP0, P1 ;  /* 0x0000000000ff7886 */ /* 0x000fe20000800000 */
[----:B------:R-:W-:Y:S01]  /*5210*/  UMOV UR6, 0x0 ;  /* 0x0000000000067882 */ /* 0x000fe20000000000 */
[----:B------:R-:W-:Y:S01]  /*5220*/  UMOV UR7, 0x10000000 ;  /* 0x1000000000077882 */ /* 0x000fe20000000000 */
[----:B------:R-:W-:Y:S01]  /*5230*/  @!P1 R2UR UR5, R6 ;  /* 0x00000000060592ca */ /* 0x000fe200000e0000 */
[----:B--2---:R-:W-:Y:S01]  /*5240*/  @!P1 IMAD.X R0, RZ, RZ, R17, P0 ;  /* 0x000000ffff009224 */ /* 0x004fe200000e0611 */
[----:B------:R-:W-:Y:S01]  /*5250*/  @!UP0 UIADD3 UR10, UPT, UPT, UR18, 0x40, URZ ;  /* 0x00000040120a8890 */ /* 0x000fe2000fffe0ff */
[----:B------:R-:W-:Y:S01]  /*5260*/  ISETP.NE.AND P0, PT, R14, 0x2, PT ;  /* 0x000000020e00780c */ /* 0x000fe20003f05270 */
[----:B------:R-:W-:Y:S01]  /*5270*/  @!UP0 UIADD3 UR8, UPT, UPT, UR21, 0x1200, URZ ;  /* 0x0000120015088890 */ /* 0x000fe2000fffe0ff */
[----:B------:R-:W-:Y:S01]  /*5280*/  LOP3.LUT R15, R15, 0x1, RZ, 0x3c, !PT ;  /* 0x000000010f0f7812 */ /* 0x000fe200078e3cff */
[----:B------:R-:W-:Y:S01]  /*5290*/  @!UP0 UIADD3 UR9, UPT, UPT, UR21, 0x118, URZ ;  /* 0x0000011815098890 */ /* 0x000fe2000fffe0ff */
[----:B------:R-:W-:Y:S01]  /*52a0*/  @!P1 R2UR UR4, R0 ;  /* 0x00000000000492ca */ /* 0x000fe200000e0000 */
[----:B------:R-:W-:Y:S01]  /*52b0*/  VOTEU.ALL UP0, P1 ;  /* 0x0000000000ff7886 */ /* 0x000fe20000800000 */
[----:B------:R-:W-:Y:S01]  /*52c0*/  UMOV UR11, UR19 ;  /* 0x00000013000b7c82 */ /* 0x000fe20008000000 */
[----:B------:R-:W-:Y:S01]  /*52d0*/  UMOV UR12, UR36 ;  /* 0x00000024000c7c82 */ /* 0x000fe20008000000 */
[----:B------:R-:W-:Y:S01]  /*52e0*/  SEL R0, RZ, 0x1, P0 ;  /* 0x00000001ff007807 */ /* 0x000fe20000000000 */
[----:B------:R-:W-:Y:S01]  /*52f0*/  UIADD3 UR20, UPT, UPT, UR13, UR59, URZ ;  /* 0x0000003b0d147290 */ /* 0x000fe2000fffe0ff */
[----:B------:R-:W-:Y:S01]  /*5300*/  IMAD.U32 R8, RZ, RZ, UR5 ;  /* 0x00000005ff087e24 */ /* 0x000fe2000f8e00ff */
[----:B------:R-:W-:Y:S01]  /*5310*/  SEL R14, R14, RZ, P0 ;  /* 0x000000ff0e0e7207 */ /* 0x000fe20000000000 */
[----:B------:R-:W-:Y:S01]  /*5320*/  UIADD3 UR16, UPT, UPT, UR14, UR62, URZ ;  /* 0x0000003e0e107290 */ /* 0x000fe2000fffe0ff */
[----:B------:R-:W-:Y:S01]  /*5330*/  LOP3.LUT R13, R13, R0, RZ, 0x3c, !PT ;  /* 0x000000000d0d7212 */ /* 0x000fe200078e3cff */
[----:B------:R-:W-:Y:S01]  /*5340*/  UPLOP3.LUT UP3, UPT, UPT, UPT, UPT, 0x80, 0x8 ;  /* 0x000000000008789c */ /* 0x000fe20003f6f070 */
[----:B------:R-:W-:Y:S02]  /*5350*/  UMOV UR36, UR26 ;  /* 0x0000001a00247c82 */ /* 0x000fe40008000000 */
[----:B------:R-:W-:Y:S01]  /*5360*/  IMAD.U32 R9, RZ, RZ, UR4 ;  /* 0x00000004ff097e24 */ /* 0x000fe2000f8e00ff */
[----:B------:R-:W-:Y:S04]  /*5370*/  @!P1 R2UR UR4, R8 ;  /* 0x00000000080492ca */ /* 0x000fe800000e0000 */
[----:B------:R-:W-:Y:S11]  /*5380*/  @!P1 R2UR UR5, R9 ;  /* 0x00000000090592ca */ /* 0x000ff600000e0000 */
[----:B------:R-:W-:Y:S02]  /*5390*/  @!UPT UIADD3 URZ, UPT, UPT, URZ, URZ, URZ ;  /* 0x000000fffffff290 */ /* 0x000fe4000fffe0ff */
[----:B------:R2:W-:Y:S01]  /*53a0*/  @!UP0 UTMALDG.3D [UR8], [UR4], desc[UR6] ;  /* 0x00000608040085b4 */ /* 0x0005e20008011000 */
[----:B------:R2:W-:Y:S01]  /*53b0*/  @!P1 SYNCS.ARRIVE.TRANS64.RED.A0TR RZ, [UR21+0x118], R7 ;  /* 0x00011807ffff99a7 */ /* 0x0005e20008300415 */
[----:B------:R-:W-:Y:S01]  /*53c0*/  SYNCS.ARRIVE.TRANS64.RED.A1T0 RZ, [UR33], RZ ;  /* 0x000000ffffff79a7 */ /* 0x000fe20008100421 */
[----:B------:R-:W-:Y:S05]  /*53d0*/  BRA.U UP1, `(.L_x_97) ;  /* 0xfffffff5012c7547 */ /* 0x000fea000b83ffff */
[----:B------:R-:W-:-:S04]  /*53e0*/  SHF.L.U32 R3, R15, 0x1f, RZ ;  /* 0x0000001f0f037819 */ /* 0x000fc800000006ff */
[----:B------:R-:W3:Y:S02]  /*53f0*/  SYNCS.PHASECHK.TRANS64.TRYWAIT P0, [UR21+0x120], R3 ;  /* 0x00012003ff0075a7 */ /* 0x000ee40008001115 */
[----:B---3--:R-:W-:Y:S05]  /*5400*/  @!P0 BRA `(.L_x_98) ;  /* 0x0000003800648947 */ /* 0x008fea0003800000 */
.L_x_186:
[----:B---3--:R-:W-:-:S07]  /*5410*/  MOV R0, UR21 ;  /* 0x0000001500007c02 */ /* 0x008fce0008000f00 */
.L_x_99:
[----:B---3--:R-:W-:-:S04]  /*5420*/  SHF.L.U32 R3, R15, 0x1f, RZ ;  /* 0x0000001f0f037819 */ /* 0x008fc800000006ff */
[----:B------:R3:W4:Y:S03]  /*5430*/  SYNCS.PHASECHK.TRANS64.TRYWAIT P0, [R0+URZ+0x128], R3 ;  /* 0x00012803000075a7 */ /* 0x00072600080011ff */
[----:B----4-:R-:W-:Y:S05]  /*5440*/  @!P0 NANOSLEEP.SYNCS 0x989680 ;  /* 0x009896800000895d */ /* 0x010fea0003900000 */
[----:B------:R-:W4:Y:S02]  /*5450*/  @!P0 SYNCS.PHASECHK.TRANS64 P0, [R0+URZ+0x128], R3 ;  /* 0x00012803000085a7 */ /* 0x000f2400080010ff */
[----:B-12-4-:R-:W-:Y:S05]  /*5460*/  @P0 EXIT ;  /* 0x000000000000094d */ /* 0x016fea0003800000 */
[----:B------:R-:W-:Y:S05]  /*5470*/  BRA `(.L_x_99) ;  /* 0xfffffffc00e87947 */ /* 0x000fea000383ffff */
.L_x_88:
[----:B------:R-:W-:-:S06]  /*5480*/  UISETP.GE.AND UP0, UPT, UR17, 0x4, UPT ;  /* 0x000000041100788c */ /* 0x000fcc000bf06270 */
[----:B------:R-:W-:-:S13]  /*5490*/  PLOP3.LUT P0, PT, PT, PT, UP0, 0x80, 0x8 ;  /* 0x000000000008781c */ /* 0x000fda0003f0f008 */
[----:B------:R-:W-:Y:S05]  /*54a0*/  @!P0 EXIT ;  /* 0x000000000000894d */ /* 0x000fea0003800000 */
[----:B------:R-:W1:Y:S08]  /*54b0*/  S2UR UR4, SR_CgaCtaId ;  /* 0x00000000000479c3 */ /* 0x000e700000008800 */
[----:B------:R-:W-:Y:S01]  /*54c0*/  BAR.SYNC.DEFER_BLOCKING 0x6, 0xa0 ;  /* 0x0182800000007b1d */ /* 0x000fe20000010000 */
[C---:B------:R-:W-:Y:S01]  /*54d0*/  IMAD.SHL.U32 R7, R93.reuse, 0x40, RZ ;  /* 0x000000405d077824 */ /* 0x040fe200078e00ff */
[C---:B------:R-:W-:Y:S01]  /*54e0*/  LOP3.LUT R95, R93.reuse, 0x60, RZ, 0xc0, !PT ;  /* 0x000000605d5f7812 */ /* 0x040fe200078ec0ff */
[----:B------:R-:W-:-:S02]  /*54f0*/  IMAD.SHL.U32 R4, R93, 0x20, RZ ;  /* 0x000000205d047824 */ /* 0x000fc400078e00ff */
[----:B------:R-:W-:Y:S02]  /*5500*/  HFMA2 R36, -RZ, RZ, 0, 0 ;  /* 0x00000000ff247431 */ /* 0x000fe400000001ff */
[----:B------:R-:W-:Y:S01]  /*5510*/  IMAD.SHL.U32 R6, R93, 0x2, RZ ;  /* 0x000000025d067824 */ /* 0x000fe200078e00ff */
[----:B------:R-:W-:Y:S01]  /*5520*/  UMOV UR44, 0x400 ;  /* 0x00000400002c7882 */ /* 0x000fe20000000000 */
[----:B------:R-:W2:Y:S01]  /*5530*/  LDC.64 R82, c[0x0][0x8b0] ;  /* 0x00022c00ff527b82 */ /* 0x000ea20000000a00 */
[----:B------:R-:W-:Y:S01]  /*5540*/  LOP3.LUT R5, R7, 0x180, RZ, 0xc0, !PT ;  /* 0x0000018007057812 */ /* 0x000fe200078ec0ff */
[----:B------:R-:W-:Y:S01]  /*5550*/  IMAD.U32 R37, R93, 0x10000, RZ ;  /* 0x000100005d257824 */ /* 0x000fe200078e00ff */
[----:B------:R-:W-:Y:S01]  /*5560*/  LOP3.LUT R4, R4, 0xc00, RZ, 0xc0, !PT ;  /* 0x00000c0004047812 */ /* 0x000fe200078ec0ff */
[----:B------:R-:W-:Y:S01]  /*5570*/  IMAD.MOV.U32 R92, RZ, RZ, RZ ;  /* 0x000000ffff5c7224 */ /* 0x000fe200078e00ff */
[----:B------:R-:W-:Y:S01]  /*5580*/  LOP3.LUT R6, R5, 0x20, R6, 0xf8, !PT ;  /* 0x0000002005067812 */ /* 0x000fe200078ef806 */
[----:B------:R-:W-:Y:S01]  /*5590*/  IMAD.SHL.U32 R5, R93, 0x8, RZ ;  /* 0x000000085d057824 */ /* 0x000fe200078e00ff */
[----:B------:R-:W-:Y:S01]  /*55a0*/  LOP3.LUT R4, R4, 0x40, R7, 0xf8, !PT ;  /* 0x0000004004047812 */ /* 0x000fe200078ef807 */
[----:B------:R-:W3:Y:S01]  /*55b0*/  LDC.64 R80, c[0x0][0x8a8] ;  /* 0x00022a00ff507b82 */ /* 0x000ee20000000a00 */
[----:B------:R-:W-:Y:S01]  /*55c0*/  LOP3.LUT R37, R37, 0x600000, RZ, 0xc0, !PT ;  /* 0x0060000025257812 */ /* 0x000fe200078ec0ff */
[----:B------:R-:W-:Y:S01]  /*55d0*/  IMAD.MOV.U32 R87, RZ, RZ, RZ ;  /* 0x000000ffff577224 */ /* 0x000fe200078e00ff */
[----:B------:R-:W-:-:S02]  /*55e0*/  LOP3.LUT R5, R6, 0x30, R5, 0x78, !PT ;  /* 0x0000003006057812 */ /* 0x000fc400078e7805 */
[----:B------:R-:W-:Y:S02]  /*55f0*/  CS2R R90, SRZ ;  /* 0x00000000005a7805 */ /* 0x000fe4000001ff00 */
[----:B------:R-:W-:Y:S01]  /*5600*/  LOP3.LUT R4, R4, 0x200, R7, 0xf8, !PT ;  /* 0x0000020004047812 */ /* 0x000fe200078ef807 */
[----:B------:R-:W-:Y:S01]  /*5610*/  IMAD.MOV.U32 R89, RZ, RZ, RZ ;  /* 0x000000ffff597224 */ /* 0x000fe200078e00ff */
[----:B------:R-:W-:Y:S01]  /*5620*/  LOP3.LUT R93, R93, 0x2, RZ, 0xc0, !PT ;  /* 0x000000025d5d7812 */ /* 0x000fe200078ec0ff */
[----:B-1----:R-:W-:Y:S01]  /*5630*/  ULEA UR44, UR4, UR44, 0x18 ;  /* 0x0000002c042c7291 */ /* 0x002fe2000f8ec0ff */
[----:B------:R-:W-:Y:S01]  /*5640*/  LOP3.LUT R71, R4, R5, RZ, 0xfc, !PT ;  /* 0x0000000504477212 */ /* 0x000fe200078efcff */
[----:B------:R-:W1:Y:S01]  /*5650*/  LDCU UR57, c[0x0][0x370] ;  /* 0x00006e00ff3977ac */ /* 0x000e620008000800 */
[----:B------:R-:W-:Y:S01]  /*5660*/  IADD3 R88, PT, PT, -R93, RZ, RZ ;  /* 0x000000ff5d587210 */ /* 0x000fe20007ffe1ff */
[----:B------:R-:W-:Y:S01]  /*5670*/  UIADD3 UR4, UPT, UPT, UR44, 0x2200, URZ ;  /* 0x000022002c047890 */ /* 0x000fe2000fffe0ff */
[----:B------:R-:W4:Y:S04]  /*5680*/  LDCU UR43, c[0x0][0xb0c] ;  /* 0x00016180ff2b77ac */ /* 0x000f280008000800 */
[----:B------:R-:W1:Y:S01]  /*5690*/  LDS R0, [UR44+0x1f0] ;  /* 0x0001f02cff007984 */ /* 0x000e620008000800 */
[----:B------:R-:W-:Y:S01]  /*56a0*/  IMAD.U32 R94, RZ, RZ, UR4 ;  /* 0x00000004ff5e7e24 */ /* 0x000fe2000f8e00ff */
[----:B------:R-:W1:Y:S01]  /*56b0*/  LDCU UR39, c[0x0][0xb30] ;  /* 0x00016600ff2777ac */ /* 0x000e620008000800 */
[----:B------:R-:W1:Y:S01]  /*56c0*/  LDCU.64 UR46, c[0x0][0x888] ;  /* 0x00011100ff2e77ac */ /* 0x000e620008000a00 */
[----:B------:R-:W1:Y:S01]  /*56d0*/  LDCU.64 UR40, c[0x0][0xb28] ;  /* 0x00016500ff2877ac */ /* 0x000e620008000a00 */
[----:B------:R-:W1:Y:S01]  /*56e0*/  LDCU.64 UR60, c[0x0][0x890] ;  /* 0x00011200ff3c77ac */ /* 0x000e620008000a00 */
[----:B------:R-:W1:Y:S01]  /*56f0*/  LDCU.128 UR52, c[0x0][0xb10] ;  /* 0x00016200ff3477ac */ /* 0x000e620008000c00 */
[----:B------:R-:W1:Y:S01]  /*5700*/  LDCU UR56, c[0x0][0x374] ;  /* 0x00006e80ff3877ac */ /* 0x000e620008000800 */
[----:B------:R-:W-:Y:S01]  /*5710*/  UIADD3 UR63, UPT, UPT, UR44, 0x200, URZ ;  /* 0x000002002c3f7890 */ /* 0x000fe2000fffe0ff */
[----:B-1234-:R-:W-:-:S11]  /*5720*/  IMAD.IADD R37, R0, 0x1, R37 ;  /* 0x0000000100257824 */ /* 0x01efd600078e0225 */
.L_x_125:
[----:B------:R-:W-:Y:S02]  /*5730*/  LEA R3, R87, UR44, 0x3 ;  /* 0x0000002c57037c11 */ /* 0x000fe4000f8e18ff */
[----:B------:R-:W-:Y:S02]  /*5740*/  SHF.L.U32 R0, R91, 0x1f, RZ ;  /* 0x0000001f5b007819 */ /* 0x000fe400000006ff */
[----:B------:R-:W-:Y:S02]  /*5750*/  LEA R5, R87, UR44, 0x4 ;  /* 0x0000002c57057c11 */ /* 0x000fe4000f8e20ff */
[----:B-1----:R-:W1:Y:S02]  /*5760*/  SYNCS.PHASECHK.TRANS64.TRYWAIT P0, [R3+URZ+0x140], R0 ;  /* 0x00014000030075a7 */ /* 0x002e6400080011ff */
[----:B-1----:R-:W-:Y:S05]  /*5770*/  @!P0 BRA `(.L_x_100) ;  /* 0x0000003400a08947 */ /* 0x002fea0003800000 */
.L_x_187:
        /* <DEDUP_REMOVED lines=8> */
[----:B--2---:R-:W-:Y:S11]  /*5800*/  LOP3.LUT P0, RZ, R6, 0x1, RZ, 0xc0, !PT ;  /* 0x0000000106ff7812 */ /* 0x004ff6000780c0ff */
[----:B------:R-:W-:Y:S02]  /*5810*/  @!UPT UIADD3 URZ, UPT, UPT, URZ, URZ, URZ ;  /* 0x000000fffffff290 */ /* 0x000fe4000fffe0ff */
[----:B---3--:R-:W-:Y:S01]  /*5820*/  VOTEU.ANY UP1, P0 ;  /* 0x0000000000ff7886 */ /* 0x008fe20000020100 */
[----:B------:R-:W-:Y:S01]  /*5830*/  PLOP3.LUT P0, PT, PT, PT, UP1, 0x80, 0x8 ;  /* 0x000000000008781c */ /* 0x000fe20003f0f018 */
[----:B------:R-:W-:Y:S11]  /*5840*/  UP2UR UR45, UPR, URZ, 0x2 ;  /* 0x00000002ff2d7883 */ /* 0x000ff60008000000 */
[----:B------:R-:W-:Y:S01]  /*5850*/  @!UPT UIADD3 URZ, UPT, UPT, URZ, URZ, URZ ;  /* 0x000000fffffff290 */ /* 0x000fe2000fffe0ff */
[----:B-1----:R-:W-:Y:S02]  /*5860*/  @P0 SHF.R.U32.HI R0, RZ, 0x10, R5 ;  /* 0x00000010ff000819 */ /* 0x002fe40000011605 */
        /* <DEDUP_REMOVED lines=12> */
[----:B------:R-:W2:Y:S01]  /*5930*/  LDCU UR12, c[0x0][0xb20] ;  /* 0x00016400ff0c77ac */ /* 0x000ea20008000800 */
[----:B------:R-:W-:Y:S02]  /*5940*/  UIMAD.WIDE.U32 UR4, UR56, UR55, URZ ;  /* 0x00000037380472a5 */ /* 0x000fe4000f8e00ff */
[----:B------:R-:W-:Y:S02]  /*5950*/  UIMAD.WIDE.U32 UR6, UR57, UR52, URZ ;  /* 0x00000034390672a5 */ /* 0x000fe4000f8e00ff */
[----:B------:R-:W-:Y:S02]  /*5960*/  UISETP.NE.AND UP0, UPT, UR54, 0x1, UPT ;  /* 0x000000013600788c */ /* 0x000fe4000bf05270 */
[----:B------:R-:W-:Y:S02]  /*5970*/  UIMAD.WIDE.U32 UR8, UR37, UR55, URZ ;  /* 0x00000037250872a5 */ /* 0x000fe4000f8e00ff */
[----:B------:R-:W-:Y:S02]  /*5980*/  UIMAD.WIDE.U32 UR10, UR38, UR52, URZ ;  /* 0x00000034260a72a5 */ /* 0x000fe4000f8e00ff */
[----:B------:R-:W-:Y:S02]  /*5990*/  UISETP.NE.AND UP1, UPT, UR43, 0x1, UPT ;  /* 0x000000012b00788c */ /* 0x000fe4000bf25270 */
[----:B------:R-:W-:Y:S01]  /*59a0*/  UISETP.NE.AND UP2, UPT, UR42, 0x1, UPT ;  /* 0x000000012a00788c */ /* 0x000fe2000bf45270 */
[----:B------:R-:W-:Y:S02]  /*59b0*/  UMOV UR4, UR5 ;  /* 0x0000000500047c82 */ /* 0x000fe40008000000 */
[----:B--2---:R-:W-:Y:S03]  /*59c0*/  USHF.R.U32.HI UR5, URZ, UR12, UR4 ;  /* 0x0000000cff057299 */ /* 0x004fe60008011604 */
[----:B------:R-:W-:Y:S02]  /*59d0*/  UMOV UR4, UR7 ;  /* 0x0000000700047c82 */ /* 0x000fe40008000000 */
[----:B------:R-:W-:Y:S02]  /*59e0*/  USHF.R.U32.HI UR7, URZ, UR53, UR4 ;  /* 0x00000035ff077299 */ /* 0x000fe40008011604 */
[----:B------:R-:W-:Y:S02]  /*59f0*/  USEL UR4, UR56, UR5, !UP0 ;  /* 0x0000000538047287 */ /* 0x000fe4000c000000 */
[----:B------:R-:W-:Y:S01]  /*5a00*/  USEL UR7, UR57, UR7, !UP1 ;  /* 0x0000000739077287 */ /* 0x000fe2000c800000 */
[----:B------:R-:W-:Y:S01]  /*5a10*/  UMOV UR5, UR9 ;  /* 0x0000000900057c82 */ /* 0x000fe20008000000 */
[----:B------:R-:W-:Y:S02]  /*5a20*/  UIMAD.WIDE.U32 UR8, UR4, UR40, URZ ;  /* 0x00000028040872a5 */ /* 0x000fe4000f8e00ff */
[----:B------:R-:W-:Y:S03]  /*5a30*/  USHF.R.U32.HI UR6, URZ, UR12, UR5 ;  /* 0x0000000cff067299 */ /* 0x000fe60008011605 */
[----:B------:R-:W-:Y:S01]  /*5a40*/  UMOV UR5, UR11 ;  /* 0x0000000b00057c82 */ /* 0x000fe20008000000 */
[----:B------:R-:W-:Y:S02]  /*5a50*/  UIMAD.WIDE.U32 UR10, UR7, UR40, URZ ;  /* 0x00000028070a72a5 */ /* 0x000fe4000f8e00ff */
[----:B------:R-:W-:Y:S02]  /*5a60*/  USHF.R.U32.HI UR12, URZ, UR53, UR5 ;  /* 0x00000035ff0c7299 */ /* 0x000fe40008011605 */
[----:B------:R-:W-:Y:S01]  /*5a70*/  USEL UR6, UR37, UR6, !UP0 ;  /* 0x0000000625067287 */ /* 0x000fe2000c000000 */
[----:B------:R-:W-:Y:S02]  /*5a80*/  UMOV UR5, UR9 ;  /* 0x0000000900057c82 */ /* 0x000fe40008000000 */
[----:B------:R-:W-:Y:S01]  /*5a90*/  UMOV UR10, UR11 ;  /* 0x0000000b000a7c82 */ /* 0x000fe20008000000 */
[----:B------:R-:W-:Y:S02]  /*5aa0*/  @UP2 USHF.R.U32.HI UR4, URZ, UR41, UR5 ;  /* 0x00000029ff042299 */ /* 0x000fe40008011605 */
[----:B------:R-:W-:Y:S02]  /*5ab0*/  @UP2 USHF.R.U32.HI UR7, URZ, UR41, UR10 ;  /* 0x00000029ff072299 */ /* 0x000fe4000801160a */
[----:B------:R-:W-:Y:S02]  /*5ac0*/  UIMAD UR4, UR42, UR4, URZ ;  /* 0x000000042a0472a4 */ /* 0x000fe4000f8e02ff */
[----:B------:R-:W-:Y:S02]  /*5ad0*/  UIMAD.WIDE.U32 UR10, UR6, UR40, URZ ;  /* 0x00000028060a72a5 */ /* 0x000fe4000f8e00ff */
[----:B------:R-:W-:Y:S02]  /*5ae0*/  USEL UR5, UR38, UR12, !UP1 ;  /* 0x0000000c26057287 */ /* 0x000fe4000c800000 */
[----:B------:R-:W-:Y:S02]  /*5af0*/  UIMAD UR8, UR42, UR7, URZ ;  /* 0x000000072a0872a4 */ /* 0x000fe4000f8e02ff */
[----:B------:R-:W-:Y:S03]  /*5b00*/  UISETP.GE.AND UP0, UPT, UR6, UR4, UPT ;  /* 0x000000040600728c */ /* 0x000fe6000bf06270 */
[----:B------:R-:W-:Y:S01]  /*5b10*/  UMOV UR4, UR11 ;  /* 0x0000000b00047c82 */ /* 0x000fe20008000000 */
[----:B------:R-:W-:Y:S02]  /*5b20*/  UISETP.GE.OR UP0, UPT, UR5, UR8, UP0 ;  /* 0x000000080500728c */ /* 0x000fe40008706670 */
[----:B------:R-:W-:Y:S02]  /*5b30*/  USHF.R.U32.HI UR4, URZ, UR41, UR4 ;  /* 0x00000029ff047299 */ /* 0x000fe40008011604 */
[----:B------:R-:W-:Y:S02]  /*5b40*/  UIMAD.WIDE.U32 UR8, UR5, UR40, URZ ;  /* 0x00000028050872a5 */ /* 0x000fe4000f8e00ff */
[----:B------:R-:W-:Y:S02]  /*5b50*/  USEL UR11, UR6, UR4, !UP2 ;  /* 0x00000004060b7287 */ /* 0x000fe4000d000000 */
[----:B------:R-:W-:Y:S02]  /*5b60*/  UIADD3 UR8, UPT, UPT, -UR5, URZ, URZ ;  /* 0x000000ff05087290 */ /* 0x000fe4000fffe1ff */
[----:B------:R-:W-:Y:S01]  /*5b70*/  UIADD3 UR10, UPT, UPT, -UR11, URZ, URZ ;  /* 0x000000ff0b0a7290 */ /* 0x000fe2000fffe1ff */
[----:B------:R-:W-:Y:S01]  /*5b80*/  @!UP0 UMOV UR4, UR9 ;  /* 0x0000000900048c82 */ /* 0x000fe20008000000 */
[----:B------:R-:W-:Y:S02]  /*5b90*/  UIADD3 UR9, UPT, UPT, -UR6, URZ, URZ ;  /* 0x000000ff06097290 */ /* 0x000fe4000fffe1ff */
[----:B------:R-:W-:Y:S02]  /*5ba0*/  @!UP0 USHF.R.U32.HI UR4, URZ, UR41, UR4 ;  /* 0x00000029ff048299 */ /* 0x000fe40008011604 */
[----:B------:R-:W-:Y:S02]  /*5bb0*/  UIMAD UR10, UR42, UR10, UR6 ;  /* 0x0000000a2a0a72a4 */ /* 0x000fe4000f8e0206 */
[----:B------:R-:W-:Y:S04]  /*5bc0*/  @!UP0 USEL UR4, UR5, UR4, !UP2 ;  /* 0x0000000405048287 */ /* 0x000fe8000d000000 */
[----:B------:R-:W-:Y:S02]  /*5bd0*/  @!UP0 UIMAD UR10, UR7, UR10, UR4 ;  /* 0x0000000a070a82a4 */ /* 0x000fe4000f8e0204 */
[----:B------:R-:W-:Y:S02]  /*5be0*/  @!UP0 UIADD3 UR11, UPT, UPT, UR11, -UR4, URZ ;  /* 0x800000040b0b8290 */ /* 0x000fe4000fffe0ff */
[----:B------:R-:W-:Y:S02]  /*5bf0*/  UIMAD UR7, UR43, UR8, UR38 ;  /* 0x000000082b0772a4 */ /* 0x000fe4000f8e0226 */
[----:B------:R-:W-:Y:S02]  /*5c00*/  @!UP0 UIMAD UR6, UR11, UR42, UR5 ;  /* 0x0000002a0b0682a4 */ /* 0x000fe4000f8e0205 */
[----:B------:R-:W-:Y:S01]  /*5c10*/  UIMAD UR4, UR54, UR9, UR37 ;  /* 0x00000009360472a4 */ /* 0x000fe2000f8e0225 */
[----:B------:R-:W-:Y:S02]  /*5c20*/  @!UP0 UMOV UR5, UR10 ;  /* 0x0000000a00058c82 */ /* 0x000fe40008000000 */
[----:B------:R-:W-:Y:S02]  /*5c30*/  UIMAD UR38, UR5, UR43, UR7 ;  /* 0x0000002b052672a4 */ /* 0x000fe4000f8e0207 */
[----:B------:R-:W-:Y:S11]  /*5c40*/  UIMAD UR37, UR6, UR54, UR4 ;  /* 0x00000036062572a4 */ /* 0x000ff6000f8e0204 */
[----:B------:R-:W-:Y:S01]  /*5c50*/  @!UPT UIADD3 URZ, UPT, UPT, URZ, URZ, URZ ;  /* 0x000000fffffff290 */ /* 0x000fe2000fffe0ff */
.L_x_101:
[----:B------:R-:W-:Y:S01]  /*5c60*/  UISETP.NE.AND UP0, UPT, UR39, 0x1, UPT ;  /* 0x000000012700788c */ /* 0x000fe2000bf05270 */
[----:B------:R-:W-:Y:S01]  /*5c70*/  IADD3 R87, PT, PT, R87, 0x1, RZ ;  /* 0x0000000157577810 */ /* 0x000fe20007ffe0ff */
[----:B------:R-:W-:Y:S02]  /*5c80*/  USHF.L.U32 UR50, UR16, 0x6, URZ ;  /* 0x0000000610327899 */ /* 0x000fe400080006ff */
[----:B------:R-:W-:Y:S07]  /*5c90*/  USHF.L.U32 UR49, UR20, 0x7, URZ ;  /* 0x0000000714317899 */ /* 0x000fee00080006ff */
[----:B------:R-:W2:Y:S01]  /*5ca0*/  @!UP0 LDCU.128 UR12, c[0x0][0xb10] ;  /* 0x00016200ff0c87ac */ /* 0x000ea20008000c00 */
[----:B------:R-:W3:Y:S01]  /*5cb0*/  @!UP0 LDCU UR5, c[0x0][0xb0c] ;  /* 0x00016180ff0587ac */ /* 0x000ee20008000800 */
[----:B------:R-:W4:Y:S01]  /*5cc0*/  @!UP0 LDCU UR10, c[0x0][0xb20] ;  /* 0x00016400ff0a87ac */ /* 0x000f220008000800 */
[----:B--2---:R-:W-:Y:S02]  /*5cd0*/  UIMAD.WIDE.U32 UR8, UR38, UR12, URZ ;  /* 0x0000000c260872a5 */ /* 0x004fe4000f8e00ff */
[----:B------:R-:W-:Y:S02]  /*5ce0*/  UIMAD.WIDE.U32 UR6, UR37, UR15, URZ ;  /* 0x0000000f250672a5 */ /* 0x000fe4000f8e00ff */
[----:B------:R-:W-:Y:S03]  /*5cf0*/  @!UP0 UISETP.NE.AND UP1, UPT, UR14, 0x1, UPT ;  /* 0x000000010e00888c */ /* 0x000fe6000bf25270 */
[----:B------:R-:W-:Y:S01]  /*5d00*/  @!UP0 UMOV UR4, UR9 ;  /* 0x0000000900048c82 */ /* 0x000fe20008000000 */
[----:B---3--:R-:W-:Y:S02]  /*5d10*/  @!UP0 UISETP.NE.AND UP2, UPT, UR5, 0x1, UPT ;  /* 0x000000010500888c */ /* 0x008fe4000bf45270 */
[----:B------:R-:W-:Y:S01]  /*5d20*/  @!UP0 USHF.R.U32.HI UR4, URZ, UR13, UR4 ;  /* 0x0000000dff048299 */ /* 0x000fe20008011604 */
[----:B------:R-:W-:Y:S02]  /*5d30*/  @!UP0 UMOV UR6, UR7 ;  /* 0x0000000700068c82 */ /* 0x000fe40008000000 */
[----:B----4-:R-:W-:Y:S02]  /*5d40*/  @!UP0 USHF.R.U32.HI UR6, URZ, UR10, UR6 ;  /* 0x0000000aff068299 */ /* 0x010fe40008011606 */
[----:B------:R-:W-:Y:S02]  /*5d50*/  @!UP0 USEL UR7, UR38, UR4, !UP2 ;  /* 0x0000000426078287 */ /* 0x000fe4000d000000 */
[----:B------:R-:W-:Y:S04]  /*5d60*/  @!UP0 USEL UR6, UR37, UR6, !UP1 ;  /* 0x0000000625068287 */ /* 0x000fe8000c800000 */
[----:B------:R-:W-:Y:S02]  /*5d70*/  @!UP0 UIADD3 UR4, UPT, UPT, -UR7, UR6, URZ ;  /* 0x0000000607048290 */ /* 0x000fe4000fffe1ff */
[----:B------:R-:W-:Y:S02]  /*5d80*/  @!UP0 UIADD3 UR6, UPT, UPT, UR7, -UR6, URZ ;  /* 0x8000000607068290 */ /* 0x000fe4000fffe0ff */
[----:B------:R-:W-:Y:S02]  /*5d90*/  @!UP0 UIMAD UR38, UR4, UR5, UR38 ;  /* 0x00000005042682a4 */ /* 0x000fe4000f8e0226 */
[----:B------:R-:W-:Y:S02]  /*5da0*/  @!UP0 UIMAD UR37, UR6, UR14, UR37 ;  /* 0x0000000e062582a4 */ /* 0x000fe4000f8e0225 */
[----:B------:R-:W-:Y:S09]  /*5db0*/  ULOP3.LUT UP0, URZ, UR63, 0x1b0, URZ, 0xc0, !UPT ;  /* 0x000001b03fff7892 */ /* 0x000ff2000f80c0ff */
[----:B------:R-:W-:Y:S05]  /*5dc0*/  BRA.U !UP0, `(.L_x_102) ;  /* 0x0000000108407547 */ /* 0x000fea000b800000 */
[----:B------:R-:W2:Y:S01]  /*5dd0*/  LDCU.64 UR8, c[0x4][0x80] ;  /* 0x01001000ff0877ac */ /* 0x000ea20008000a00 */
[----:B------:R-:W-:Y:S01]  /*5de0*/  MOV R3, 0x0 ;  /* 0x0000000000037802 */ /* 0x000fe20000000f00 */
[----:B------:R-:W-:Y:S02]  /*5df0*/  HFMA2 R12, -RZ, RZ, 0, 5.9604644775390625e-08 ;  /* 0x00000001ff0c7431 */ /* 0x000fe400000001ff */
[----:B------:R-:W-:Y:S02]  /*5e00*/  IMAD.MOV.U32 R8, RZ, RZ, 0x70 ;  /* 0x00000070ff087424 */ /* 0x000fe400078e00ff */
[----:B------:R-:W-:Y:S01]  /*5e10*/  IMAD.MOV.U32 R13, RZ, RZ, RZ ;  /* 0x000000ffff0d7224 */ /* 0x000fe200078e00ff */
[----:B------:R-:W3:Y:S01]  /*5e20*/  LDCU.64 UR6, c[0x4][0x88] ;  /* 0x01001100ff0677ac */ /* 0x000ee20008000a00 */
[----:B------:R-:W4:Y:S01]  /*5e30*/  LDC.64 R2, c[0x4][R3] ;  /* 0x0100000003027b82 */ /* 0x000f220000000a00 */
[----:B------:R-:W1:Y:S01]  /*5e40*/  LDCU.64 UR4, c[0x4][0x8] ;  /* 0x01000100ff0477ac */ /* 0x000e620008000a00 */
[----:B--2---:R-:W-:Y:S01]  /*5e50*/  MOV R5, UR9 ;  /* 0x0000000900057c02 */ /* 0x004fe20008000f00 */
[----:B------:R-:W-:Y:S01]  /*5e60*/  IMAD.U32 R4, RZ, RZ, UR8 ;  /* 0x00000008ff047e24 */ /* 0x000fe2000f8e00ff */
[----:B---3--:R-:W-:Y:S01]  /*5e70*/  MOV R7, UR7 ;  /* 0x0000000700077c02 */ /* 0x008fe20008000f00 */
[----:B------:R-:W-:Y:S01]  /*5e80*/  IMAD.U32 R6, RZ, RZ, UR6 ;  /* 0x00000006ff067e24 */ /* 0x000fe2000f8e00ff */
[----:B-1----:R-:W-:Y:S01]  /*5e90*/  MOV R11, UR5 ;  /* 0x00000005000b7c02 */ /* 0x002fe20008000f00 */
[----:B------:R-:W-:Y:S02]  /*5ea0*/  IMAD.U32 R10, RZ, RZ, UR4 ;  /* 0x00000004ff0a7e24 */ /* 0x000fe4000f8e00ff */
[----:B------:R-:W-:Y:S07]  /*5eb0*/  LEPC R20, `(.L_x_102) ;  /* 0x000000001014794e */ /* 0x000fee0000000000 */
[----:B----45:R-:W-:Y:S05]  /*5ec0*/  CALL.ABS.NOINC R2 ;  /* 0x0000000002007343 */ /* 0x030fea0003c00000 */
.L_x_102:
[----:B------:R-:W-:Y:S01]  /*5ed0*/  LOP3.LUT P0, RZ, R94, 0x1b0, RZ, 0xc0, !PT ;  /* 0x000001b05eff7812 */ /* 0x000fe2000780c0ff */
[----:B------:R-:W-:Y:S11]  /*5ee0*/  BSSY.RECONVERGENT B6, `(.L_x_103) ;  /* 0x0000013000067945 */ /* 0x000ff60003800200 */
[----:B------:R-:W-:Y:S01]  /*5ef0*/  @!UPT UIADD3 URZ, UPT, UPT, URZ, URZ, URZ ;  /* 0x000000fffffff290 */ /* 0x000fe2000fffe0ff */
[----:B------:R-:W-:Y:S05]  /*5f00*/  @!P0 BRA `(.L_x_104) ;  /* 0x0000000000408947 */ /* 0x000fea0003800000 */
        /* <DEDUP_REMOVED lines=16> */
.L_x_104:
[----:B------:R-:W-:Y:S05]  /*6010*/  BSYNC.RECONVERGENT B6 ;  /* 0x0000000000067941 */ /* 0x000fea0003800200 */
.L_x_103:
[----:B------:R-:W-:Y:S01]  /*6020*/  R2UR UR4, R86 ;  /* 0x00000000560472ca */ /* 0x000fe200000e0000 */
[----:B------:R-:W-:Y:S01]  /*6030*/  UISETP.NE.U32.AND UP0, UPT, UR60, URZ, UPT ;  /* 0x000000ff3c00728c */ /* 0x000fe2000bf05070 */
[----:B------:R-:W-:Y:S02]  /*6040*/  ISETP.NE.U32.AND P4, PT, R82, RZ, PT ;  /* 0x000000ff5200720c */ /* 0x000fe40003f85070 */
[----:B------:R-:W-:Y:S01]  /*6050*/  ISETP.NE.U32.AND P2, PT, RZ, UR46, PT ;  /* 0x0000002eff007c0c */ /* 0x000fe2000bf45070 */
[----:B------:R-:W-:Y:S01]  /*6060*/  UISETP.NE.AND.EX UP1, UPT, UR61, URZ, UPT, UP0 ;  /* 0x000000ff3d00728c */ /* 0x000fe2000bf25300 */
[----:B------:R-:W-:Y:S01]  /*6070*/  ISETP.NE.AND.EX P4, PT, R83, RZ, PT, P4 ;  /* 0x000000ff5300720c */ /* 0x000fe20003f85340 */
[----:B------:R-:W-:Y:S01]  /*6080*/  UPLOP3.LUT UP0, UPT, UPT, UPT, UPT, 0x40, 0x4 ;  /* 0x000000000004789c */ /* 0x000fe20003f0e870 */
[----:B------:R-:W-:Y:S05]  /*6090*/  ISETP.NE.AND.EX P2, PT, RZ, UR47, PT, P2 ;  /* 0x0000002fff007c0c */ /* 0x000fea000bf45320 */
[----:B------:R-:W-:Y:S06]  /*60a0*/  UISETP.NE.AND UP2, UPT, UR4, URZ, UPT ;  /* 0x000000ff0400728c */ /* 0x000fec000bf45270 */
[----:B------:R-:W-:Y:S05]  /*60b0*/  PLOP3.LUT P1, PT, PT, PT, UP2, 0x80, 0x8 ;  /* 0x000000000008781c */ /* 0x000fea0003f2f028 */
[----:B------:R-:W-:Y:S06]  /*60c0*/  @UP2 UPLOP3.LUT UP0, UPT, UPT, UPT, UP1, 0x80, 0x8 ;  /* 0x000000000008289c */ /* 0x000fec0003f0f010 */
[----:B------:R-:W-:Y:S01]  /*60d0*/  PLOP3.LUT P0, PT, PT, PT, UP0, 0x80, 0x8 ;  /* 0x000000000008781c */ /* 0x000fe20003f0f008 */
[----:B------:R-:W-:Y:S01]  /*60e0*/  @!UPT UIADD3 URZ, UPT, UPT, URZ, URZ, URZ ;  /* 0x000000fffffff290 */ /* 0x000fe2000fffe0ff */
[----:B------:R-:W-:Y:S11]  /*60f0*/  BRA.U !UP1, `(.L_x_105) ;  /* 0x00000001093c7547 */ /* 0x000ff6000b800000 */
[----:B------:R-:W-:Y:S01]  /*6100*/  UISETP.NE.U32.AND UP0, UPT, UR46, URZ, UPT ;  /* 0x000000ff2e00728c */ /* 0x000fe2000bf05070 */
[----:B-1----:R-:W-:Y:S01]  /*6110*/  HFMA2 R0, -RZ, RZ, 0, 5.9604644775390625e-08 ;  /* 0x00000001ff007431 */ /* 0x002fe200000001ff */
[----:B------:R-:W1:Y:S01]  /*6120*/  LDCU.64 UR8, c[0x0][0x358] ;  /* 0x00006b00ff0877ac */ /* 0x000e620008000a00 */
[----:B------:R-:W-:Y:S01]  /*6130*/  IMAD.MOV.U32 R84, RZ, RZ, 0x1 ;  /* 0x00000001ff547424 */ /* 0x000fe200078e00ff */
[----:B------:R-:W-:Y:S06]  /*6140*/  UISETP.NE.AND.EX UP0, UPT, UR47, URZ, UPT, UP0 ;  /* 0x000000ff2f00728c */ /* 0x000fec000bf05300 */
[----:B------:R-:W-:Y:S05]  /*6150*/  PLOP3.LUT P3, PT, PT, PT, UP0, 0x80, 0x8 ;  /* 0x000000000008781c */ /* 0x000fea0003f6f008 */
[----:B------:R-:W2:Y:S01]  /*6160*/  @UP0 LDCU.64 UR4, c[0x0][0x888] ;  /* 0x00011100ff0407ac */ /* 0x000ea20008000a00 */
[----:B------:R-:W-:Y:S07]  /*6170*/  @UP0 UIMAD UR6, UR36, UR60, URZ ;  /* 0x0000003c240602a4 */ /* 0x000fee000f8e02ff */
[----:B------:R-:W-:Y:S01]  /*6180*/  @!P3 PRMT R84, R0, 0x7610, R84 ;  /* 0x000076100054b816 */ /* 0x000fe20000000054 */
[----:B--2---:R-:W-:Y:S06]  /*6190*/  @UP0 UIMAD.WIDE UR4, UR6, 0x4, UR4 ;  /* 0x00000004060408a5 */ /* 0x004fec000f8e0204 */
[----:B------:R-:W-:Y:S01]  /*61a0*/  IMAD.U32 R2, RZ, RZ, UR4 ;  /* 0x00000004ff027e24 */ /* 0x000fe2000f8e00ff */
[----:B------:R-:W-:Y:S04]  /*61b0*/  MOV R3, UR5 ;  /* 0x0000000500037c02 */ /* 0x000fe80008000f00 */
[----:B------:R-:W2:Y:S01]  /*61c0*/  @!UP0 LDCU UR4, c[0x0][0x880] ;  /* 0x00011000ff0487ac */ /* 0x000ea20008000800 */
[----:B-1---5:R3:W5:Y:S02]  /*61d0*/  @P3 LDG.E R41, desc[UR8][R2.64] ;  /* 0x0000000802293981 */ /* 0x022764000c1e1900 */
[----:B--23--:R-:W-:Y:S02]  /*61e0*/  @!P3 IMAD.U32 R41, RZ, RZ, UR4 ;  /* 0x00000004ff29be24 */ /* 0x00cfe4000f8e00ff */
.L_x_105:
[----:B------:R-:W-:Y:S05]  /*61f0*/  @!P4 BRA `(.L_x_106) ;  /* 0x000000000024c947 */ /* 0x000fea0003800000 */
[----:B------:R-:W-:Y:S01]  /*6200*/  ISETP.NE.U32.AND P3, PT, R80, RZ, PT ;  /* 0x000000ff5000720c */ /* 0x000fe20003f65070 */
[----:B------:R-:W2:Y:S03]  /*6210*/  LDCU.64 UR4, c[0x0][0x358] ;  /* 0x00006b00ff0477ac */ /* 0x000ea60008000a00 */
[----:B------:R-:W-:Y:S11]  /*6220*/  ISETP.NE.AND.EX P3, PT, R81, RZ, PT, P3 ;  /* 0x000000ff5100720c */ /* 0x000ff60003f65330 */
[----:B------:R-:W-:Y:S02]  /*6230*/  @!UPT UIADD3 URZ, UPT, UPT, URZ, URZ, URZ ;  /* 0x000000fffffff290 */ /* 0x000fe4000fffe0ff */
[----:B------:R-:W3:Y:S01]  /*6240*/  @P3 LDC.64 R2, c[0x0][0x8a8] ;  /* 0x00022a00ff023b82 */ /* 0x000ee20000000a00 */
[----:B-1----:R-:W-:Y:S04]  /*6250*/  @P3 IMAD R0, R82, UR36, RZ ;  /* 0x0000002452003c24 */ /* 0x002fe8000f8e02ff */
[----:B---3--:R-:W-:Y:S05]  /*6260*/  @P3 IMAD.WIDE R2, R0, 0x4, R2 ;  /* 0x0000000400023825 */ /* 0x008fea00078e0202 */
[----:B--2--5:R2:W5:Y:S02]  /*6270*/  @P3 LDG.E R38, desc[UR4][R2.64] ;  /* 0x0000000402263981 */ /* 0x024564000c1e1900 */
[----:B--2---:R-:W3:Y:S02]  /*6280*/  @!P3 LDC R38, c[0x0][0x8a0] ;  /* 0x00022800ff26bb82 */ /* 0x004ee40000000800 */
.L_x_106:
[----:B-----5:R-:W-:Y:S01]  /*6290*/  FSETP.NEU.AND P4, PT, R41, RZ, PT ;  /* 0x000000ff2900720b */ /* 0x020fe20003f8d000 */
[----:B------:R-:W-:Y:S01]  /*62a0*/  BSSY B1, `(.L_x_107) ;  /* 0x0000042000017945 */ /* 0x000fe20003800000 */
[----:B------:R-:W-:Y:S01]  /*62b0*/  SEL R5, RZ, 0xffffffff, P2 ;  /* 0xffffffffff057807 */ /* 0x000fe20001000000 */
[----:B------:R-:W-:Y:S01]  /*62c0*/  IMAD.MOV.U32 R102, RZ, RZ, 0x1 ;  /* 0x00000001ff667424 */ /* 0x000fe200078e00ff */
[----:B------:R-:W-:Y:S02]  /*62d0*/  LOP3.LUT P3, RZ, R84, 0xff, RZ, 0xc0, !PT ;  /* 0x000000ff54ff7812 */ /* 0x000fe4000786c0ff */
[----:B------:R-:W-:Y:S02]  /*62e0*/  CS2R R78, SRZ ;  /* 0x00000000004e7805 */ /* 0x000fe4000001ff00 */
[----:B------:R-:W-:Y:S02]  /*62f0*/  @P1 SEL R4, RZ, 0xffffffff, P4 ;  /* 0xffffffffff041807 */ /* 0x000fe40002000000 */
[----:B------:R-:W-:Y:S02]  /*6300*/  CS2R R76, SRZ ;  /* 0x00000000004c7805 */ /* 0x000fe4000001ff00 */
[----:B------:R-:W-:Y:S02]  /*6310*/  LEA R2, R90, UR44, 0x3 ;  /* 0x0000002c5a027c11 */ /* 0x000fe4000f8e18ff */
[----:B------:R-:W-:Y:S02]  /*6320*/  CS2R R74, SRZ ;  /* 0x00000000004a7805 */ /* 0x000fe4000001ff00 */
[----:B------:R-:W-:Y:S02]  /*6330*/  @P0 SEL R4, R5, R4, !P3 ;  /* 0x0000000405040207 */ /* 0x000fe40005800000 */
[----:B------:R-:W-:Y:S02]  /*6340*/  CS2R R72, SRZ ;  /* 0x0000000000487805 */ /* 0x000fe4000001ff00 */
[----:B------:R-:W-:Y:S02]  /*6350*/  LEA R100, R36, UR44, 0x3 ;  /* 0x0000002c24647c11 */ /* 0x000fe4000f8e18ff */
[----:B------:R-:W-:Y:S02]  /*6360*/  @P1 LOP3.LUT R4, R4, 0x1, RZ, 0xc0, !PT ;  /* 0x0000000104041812 */ /* 0x000fe400078ec0ff */
[----:B------:R-:W-:Y:S02]  /*6370*/  SHF.L.U32 R3, R92, 0x1f, RZ ;  /* 0x0000001f5c037819 */ /* 0x000fe400000006ff */
[----:B------:R-:W-:Y:S02]  /*6380*/  ISETP.NE.U32.OR P6, PT, R4, 0x1, !P1 ;  /* 0x000000010400780c */ /* 0x000fe40004fc5470 */
[----:B------:R-:W-:Y:S02]  /*6390*/  PLOP3.LUT P2, PT, PT, PT, UP1, 0x80, 0x8 ;  /* 0x000000000008781c */ /* 0x000fe40003f4f018 */
[C---:B------:R-:W-:Y:S02]  /*63a0*/  LEA.HI R39, R36.reuse, R36, RZ, 0x1 ;  /* 0x0000002424277211 */ /* 0x040fe400078f08ff */
[----:B------:R-:W-:Y:S02]  /*63b0*/  SEL R4, RZ, 0xffffffff, P4 ;  /* 0xffffffffff047807 */ /* 0x000fe40002000000 */
[----:B------:R-:W-:Y:S01]  /*63c0*/  P2R R96, PR, RZ, 0x40 ;  /* 0x00000040ff607803 */ /* 0x000fe20000000000 */
[C---:B-1----:R-:W-:Y:S01]  /*63d0*/  IMAD.SHL.U32 R0, R39.reuse, 0x40, RZ ;  /* 0x0000004027007824 */ /* 0x042fe200078e00ff */
[----:B------:R-:W-:Y:S03]  /*63e0*/  LOP3.LUT R39, R39, 0xffe, RZ, 0xc0, !PT ;  /* 0x00000ffe27277812 */ /* 0x000fe600078ec0ff */
[----:B------:R-:W-:Y:S02]  /*63f0*/  @P6 SHF.L.U32 R7, R89, 0x1f, RZ ;  /* 0x0000001f59076819 */ /* 0x000fe400000006ff */
[----:B------:R-:W-:Y:S01]  /*6400*/  @P2 SEL R4, R5, R4, !P3 ;  /* 0x0000000405042207 */ /* 0x000fe20005800000 */
[----:B------:R-:W-:Y:S01]  /*6410*/  IMAD.IADD R39, R36, 0x1, -R39 ;  /* 0x0000000124277824 */ /* 0x000fe200078e0a27 */
[----:B------:R-:W1:Y:S01]  /*6420*/  @P6 SYNCS.PHASECHK.TRANS64.TRYWAIT P1, [R2+URZ+0x110], R7 ;  /* 0x00011007020065a7 */ /* 0x000e6200080211ff */
[----:B------:R-:W-:Y:S02]  /*6430*/  LOP3.LUT R0, R0, 0xffffff80, RZ, 0xc0, !PT ;  /* 0xffffff8000007812 */ /* 0x000fe400078ec0ff */
[----:B------:R-:W-:Y:S03]  /*6440*/  LOP3.LUT R4, R4, 0x1, RZ, 0xc0, !PT ;  /* 0x0000000104047812 */ /* 0x000fe600078ec0ff */
[----:B------:R-:W-:Y:S01]  /*6450*/  IMAD.IADD R0, R37, 0x1, R0 ;  /* 0x0000000125007824 */ /* 0x000fe200078e0200 */
[----:B------:R-:W-:Y:S03]  /*6460*/  ISETP.NE.U32.AND P5, PT, R4, 0x1, PT ;  /* 0x000000010400780c */ /* 0x000fe60003fa5070 */
[----:B------:R-:W-:Y:S01]  /*6470*/  IMAD R39, R39, 0x100000, R0 ;  /* 0x0010000027277824 */ /* 0x000fe200078e0200 */
[----:B------:R-:W-:Y:S01]  /*6480*/  P2R R103, PR, RZ, 0x20 ;  /* 0x00000020ff677803 */ /* 0x000fe20000000000 */
[----:B------:R2:W4:Y:S01]  /*6490*/  SYNCS.PHASECHK.TRANS64.TRYWAIT P0, [R100+URZ+0x160], R3 ;  /* 0x00016003640075a7 */ /* 0x00052200080011ff */
[----:B-1----:R-:W-:Y:S01]  /*64a0*/  @P6 SEL R102, RZ, 0x1, !P1 ;  /* 0x00000001ff666807 */ /* 0x002fe20004800000 */
[----:B--2---:R-:W-:Y:S06]  /*64b0*/  @!P6 BRA `(.L_x_108) ;  /* 0x000000000080e947 */ /* 0x004fec0003800000 */
[----:B------:R-:W-:Y:S01]  /*64c0*/  @P5 IMAD R6, R90, 0x1000, R71 ;  /* 0x000010005a065824 */ /* 0x000fe200078e0247 */
[----:B------:R-:W1:Y:S01]  /*64d0*/  S2R R0, SR_CgaCtaId ;  /* 0x0000000000007919 */ /* 0x000e620000008800 */
[----:B------:R-:W-:Y:S01]  /*64e0*/  ISETP.NE.AND P1, PT, R102, RZ, PT ;  /* 0x000000ff6600720c */ /* 0x000fe20003f25270 */
[----:B------:R-:W-:Y:S01]  /*64f0*/  BSSY B0, `(.L_x_109) ;  /* 0x000000b000007945 */ /* 0x000fe20003800000 */
[----:B------:R-:W-:Y:S01]  /*6500*/  @P5 VIADD R4, R6, UR44 ;  /* 0x0000002c06045c36 */ /* 0x000fe20008000000 */
[----:B------:R-:W-:Y:S02]  /*6510*/  CS2R R74, SRZ ;  /* 0x00000000004a7805 */ /* 0x000fe4000001ff00 */
[----:B------:R-:W-:Y:S02]  /*6520*/  CS2R R72, SRZ ;  /* 0x0000000000487805 */ /* 0x000fe4000001ff00 */
[----:B------:R-:W-:Y:S01]  /*6530*/  CS2R R78, SRZ ;  /* 0x00000000004e7805 */ /* 0x000fe2000001ff00 */
[----:B------:R-:W-:Y:S01]  /*6540*/  @P5 IMAD R4, R93, -0x10, R4 ;  /* 0xfffffff05d045824 */ /* 0x000fe200078e0204 */
[----:B------:R-:W-:Y:S04]  /*6550*/  CS2R R76, SRZ ;  /* 0x00000000004c7805 */ /* 0x000fe8000001ff00 */
[----:B------:R-:W-:Y:S05]  /*6560*/  @P1 BRA `(.L_x_110) ;  /* 0x00000000000c1947 */ /* 0x000fea0003800000 */
[----:B------:R-:W-:Y:S04]  /*6570*/  SHF.L.U32 R5, R89, 0x1f, RZ ;  /* 0x0000001f59057819 */ /* 0x000fe800000006ff */
[----:B------:R-:W2:Y:S02]  /*6580*/  SYNCS.PHASECHK.TRANS64.TRYWAIT P1, [R2+URZ+0x110], R5 ;  /* 0x00011005020075a7 */ /* 0x000ea400080211ff */
[----:B--2---:R-:W-:Y:S05]  /*6590*/  @!P1 BRA `(.L_x_111) ;  /* 0x00000028002c9947 */ /* 0x004fea0003800000 */
.L_x_110:
[----:B------:R-:W-:Y:S05]  /*65a0*/  BSYNC B0 ;  /* 0x0000000000007941 */ /* 0x000fea0003800000 */
.L_x_109:
[----:B------:R-:W-:Y:S01]  /*65b0*/  ISETP.NE.AND P1, PT, R103, RZ, PT ;  /* 0x000000ff6700720c */ /* 0x000fe20003f25270 */
[----:B--2---:R-:W-:Y:S02]  /*65c0*/  VIADD R5, R2, 0x120 ;  /* 0x0000012002057836 */ /* 0x004fe40000000000 */
[----:B------:R-:W-:Y:S03]  /*65d0*/  VIADD R90, R90, 0x1 ;  /* 0x000000015a5a7836 */ /* 0x000fe60000000000 */
[----:B-1----:R-:W-:Y:S07]  /*65e0*/  PRMT R0, R0, 0x654, R5 ;  /* 0x0000065400007816 */ /* 0x002fee0000000005 */
[----:B------:R1:W2:Y:S04]  /*65f0*/  @P1 LDS.128 R72, [R6+UR44+0x200] ;  /* 0x0002002c06481984 */ /* 0x0002a80008000c00 */
[----:B------:R1:W1:Y:S01]  /*6600*/  @P1 LDS.128 R76, [R4+0x210] ;  /* 0x00021000044c1984 */ /* 0x0002620000000c00 */
[C---:B------:R-:W-:Y:S01]  /*6610*/  ISETP.NE.AND P1, PT, R90.reuse, 0x2, PT ;  /* 0x000000025a00780c */ /* 0x040fe20003f25270 */
[----:B------:R-:W-:Y:S01]  /*6620*/  @!PT LDS RZ, [RZ] ;  /* 0x00000000fffff984 */ /* 0x000fe20000000800 */
[----:B------:R-:W-:Y:S01]  /*6630*/  @!PT LDS RZ, [RZ] ;  /* 0x00000000fffff984 */ /* 0x000fe20000000800 */
[----:B------:R-:W-:Y:S01]  /*6640*/  @!PT LDS RZ, [RZ] ;  /* 0x00000000fffff984 */ /* 0x000fe20000000800 */
[----:B------:R-:W-:Y:S01]  /*6650*/  @!PT LDS RZ, [RZ] ;  /* 0x00000000fffff984 */ /* 0x000fe20000000800 */
[----:B------:R5:W-:Y:S06]  /*6660*/  MEMBAR.ALL.CTA ;  /* 0x0000000000007992 */ /* 0x000bec0000008000 */
[----:B-----5:R-:W5:Y:S01]  /*6670*/  FENCE.VIEW.ASYNC.S ;  /* 0x00000000000073c6 */ /* 0x020f620000000000 */
[----:B------:R-:W-:Y:S01]  /*6680*/  SEL R90, R90, RZ, P1 ;  /* 0x000000ff5a5a7207 */ /* 0x000fe20000800000 */
[----:B-----5:R5:W-:Y:S02]  /*6690*/  SYNCS.ARRIVE.TRANS64.RED.A1T0 RZ, [R0+URZ], RZ ;  /* 0x000000ff00ff79a7 */ /* 0x020be400081004ff */
[----:B-----5:R-:W-:Y:S04]  /*66a0*/  SEL R0, RZ, 0x1, P1 ;  /* 0x00000001ff007807 */ /* 0x020fe80000800000 */
[----:B--2---:R-:W-:Y:S02]  /*66b0*/  LOP3.LUT R89, R89, R0, RZ, 0x3c, !PT ;  /* 0x0000000059597212 */ /* 0x004fe400078e3cff */
.L_x_108:
[----:B------:R-:W-:Y:S05]  /*66c0*/  BSYNC B1 ;  /* 0x0000000000017941 */ /* 0x000fea0003800000 */
.L_x_107:
[----:B------:R-:W-:Y:S04]  /*66d0*/  SHF.R.U32.HI R0, RZ, 0x15, R39 ;  /* 0x00000015ff007819 */ /* 0x000fe80000011627 */
[----:B------:R-:W-:Y:S01]  /*66e0*/  LOP3.LUT P1, RZ, R0, 0x3, R85, 0x48, !PT ;  /* 0x0000000300ff7812 */ /* 0x000fe20007824855 */
[----:B------:R-:W-:Y:S01]  /*66f0*/  @!UPT UIADD3 URZ, UPT, UPT, URZ, URZ, URZ ;  /* 0x000000fffffff290 */ /* 0x000fe2000fffe0ff */
[----:B----4-:R-:W-:Y:S11]  /*6700*/  @P0 BRA `(.L_x_112) ;  /* 0x0000000000080947 */ /* 0x010ff60003800000 */
[----:B------:R-:W2:Y:S02]  /*6710*/  SYNCS.PHASECHK.TRANS64.TRYWAIT P0, [R100+URZ+0x160], R3 ;  /* 0x00016003640075a7 */ /* 0x000ea400080011ff */
[----:B--2---:R-:W-:Y:S05]  /*6720*/  @!P0 BRA `(.L_x_113) ;  /* 0x0000002400dc8947 */ /* 0x004fea0003800000 */
.L_x_112:
[----:B------:R-:W-:Y:S05]  /*6730*/  @!P1 BRA `(.L_x_114) ;  /* 0x0000000000409947 */ /* 0x000fea0003800000 */
[----:B------:R-:W4:Y:S01]  /*6740*/  LDCU.64 UR8, c[0x4][0x70] ;  /* 0x01000e00ff0877ac */ /* 0x000f220008000a00 */
[----:B--2---:R-:W-:Y:S01]  /*6750*/  MOV R3, 0x0 ;  /* 0x0000000000037802 */ /* 0x004fe20000000f00 */
[----:B------:R-:W-:Y:S02]  /*6760*/  HFMA2 R12, -RZ, RZ, 0, 5.9604644775390625e-08 ;  /* 0x00000001ff0c7431 */ /* 0x000fe400000001ff */
[----:B------:R-:W-:Y:S02]  /*6770*/  IMAD.MOV.U32 R8, RZ, RZ, 0x192 ;  /* 0x00000192ff087424 */ /* 0x000fe400078e00ff */
[----:B------:R-:W-:Y:S01]  /*6780*/  IMAD.MOV.U32 R13, RZ, RZ, RZ ;  /* 0x000000ffff0d7224 */ /* 0x000fe200078e00ff */
[----:B------:R-:W2:Y:S01]  /*6790*/  LDCU.64 UR6, c[0x4][0x78] ;  /* 0x01000f00ff0677ac */ /* 0x000ea20008000a00 */
[----:B------:R-:W3:Y:S01]  /*67a0*/  LDC.64 R2, c[0x4][R3] ;  /* 0x0100000003027b82 */ /* 0x000ee20000000a00 */
[----:B------:R-:W5:Y:S01]  /*67b0*/  LDCU.64 UR4, c[0x4][0x10] ;  /* 0x01000200ff0477ac */ /* 0x000f620008000a00 */
[----:B----4-:R-:W-:Y:S01]  /*67c0*/  MOV R5, UR9 ;  /* 0x0000000900057c02 */ /* 0x010fe20008000f00 */
[----:B-1----:R-:W-:Y:S01]  /*67d0*/  IMAD.U32 R4, RZ, RZ, UR8 ;  /* 0x00000008ff047e24 */ /* 0x002fe2000f8e00ff */
[----:B--2---:R-:W-:Y:S01]  /*67e0*/  MOV R7, UR7 ;  /* 0x0000000700077c02 */ /* 0x004fe20008000f00 */
[----:B------:R-:W-:Y:S01]  /*67f0*/  IMAD.U32 R6, RZ, RZ, UR6 ;  /* 0x00000006ff067e24 */ /* 0x000fe2000f8e00ff */
[----:B-----5:R-:W-:Y:S01]  /*6800*/  MOV R11, UR5 ;  /* 0x00000005000b7c02 */ /* 0x020fe20008000f00 */
[----:B------:R-:W-:Y:S02]  /*6810*/  IMAD.U32 R10, RZ, RZ, UR4 ;  /* 0x00000004ff0a7e24 */ /* 0x000fe4000f8e00ff */
[----:B------:R-:W-:Y:S07]  /*6820*/  LEPC R20, `(.L_x_114) ;  /* 0x000000001014794e */ /* 0x000fee0000000000 */
[----:B---3--:R-:W-:Y:S05]  /*6830*/  CALL.ABS.NOINC R2 ;  /* 0x0000000002007343 */ /* 0x008fea0003c00000 */
.L_x_114:
[-C--:B------:R-:W-:Y:S01]  /*6840*/  F2FP.F16.E4M3.UNPACK_B R42, R72.reuse ;  /* 0x00000048ff2a723e */ /* 0x080fe200020006ff */
[----:B------:R-:W-:Y:S05]  /*6850*/  WARPSYNC.ALL ;  /* 0x0000000000007948 */ /* 0x000fea0003800000 */
[----:B------:R-:W-:Y:S01]  /*6860*/  R2UR UR4, R39 ;  /* 0x00000000270472ca */ /* 0x000fe200000e0000 */
[--C-:B------:R-:W-:Y:S01]  /*6870*/  HADD2.F32 R40, -RZ, R42.reuse.H0_H0 ;  /* 0x2000002aff287230 */ /* 0x100fe20000004100 */
[----:B------:R-:W-:Y:S01]  /*6880*/  F2FP.F16.E4M3.UNPACK_B R43, R72.H1 ;  /* 0x00000048ff2b723e */ /* 0x000fe200030006ff */
[----:B------:R-:W-:Y:S01]  /*6890*/  HADD2.F32 R42, -RZ, R42.H1_H1 ;  /* 0x3000002aff2a7230 */ /* 0x000fe20000004100 */
[-C--:B------:R-:W-:Y:S01]  /*68a0*/  F2FP.F16.E4M3.UNPACK_B R45, R73.reuse ;  /* 0x00000049ff2d723e */ /* 0x080fe200020006ff */
[----:B------:R-:W-:Y:S01]  /*68b0*/  BSSY.RECONVERGENT B0, `(.L_x_115) ;  /* 0x0000099000007945 */ /* 0x000fe20003800200 */
[----:B------:R-:W-:Y:S01]  /*68c0*/  F2FP.F16.E4M3.UNPACK_B R47, R73.H1 ;  /* 0x00000049ff2f723e */ /* 0x000fe200030006ff */
[--C-:B------:R-:W-:Y:S01]  /*68d0*/  HADD2.F32 R44, -RZ, R43.reuse.H0_H0 ;  /* 0x2000002bff2c7230 */ /* 0x100fe20000004100 */
[-C--:B------:R-:W-:Y:S01]  /*68e0*/  F2FP.F16.E4M3.UNPACK_B R49, R74.reuse ;  /* 0x0000004aff31723e */ /* 0x080fe200020006ff */
[----:B------:R-:W-:Y:S01]  /*68f0*/  HADD2.F32 R46, -RZ, R43.H1_H1 ;  /* 0x3000002bff2e7230 */ /* 0x000fe20000004100 */
[----:B------:R-:W-:Y:S01]  /*6900*/  F2FP.F16.E4M3.UNPACK_B R51, R74.H1 ;  /* 0x0000004aff33723e */ /* 0x000fe200030006ff */
[--C-:B------:R-:W-:Y:S01]  /*6910*/  HADD2.F32 R43, -RZ, R45.reuse.H0_H0 ;  /* 0x2000002dff2b7230 */ /* 0x100fe20000004100 */
[-C--:B------:R-:W-:Y:S01]  /*6920*/  F2FP.F16.E4M3.UNPACK_B R53, R75.reuse ;  /* 0x0000004bff35723e */ /* 0x080fe200020006ff */
[----:B-1----:R-:W-:Y:S01]  /*6930*/  LDTM.16dp32bit_t0_t15.x32 R4, tmem[UR4] ;  /* 0x00000004000479ee */ /* 0x002fe20008a80000 */
[----:B------:R-:W3:Y:S01]  /*6940*/  LDTM.16dp32bit_t16_t31.x32 R4, tmem[UR4+0x20] ;  /* 0x00002004000479ee */ /* 0x000ee20008aa0000 */
[----:B------:R-:W-:Y:S01]  /*6950*/  ISETP.NE.AND P6, PT, R96, RZ, PT ;  /* 0x000000ff6000720c */ /* 0x000fe20003fc5270 */
[----:B------:R-:W-:Y:S01]  /*6960*/  HADD2.F32 R48, -RZ, R45.H1_H1 ;  /* 0x3000002dff307230 */ /* 0x000fe20000004100 */
[----:B------:R-:W-:Y:S01]  /*6970*/  IADD3 R109, PT, PT, R71, UR44, RZ ;  /* 0x0000002c476d7c10 */ /* 0x000fe2000fffe0ff */
[----:B------:R-:W-:Y:S01]  /*6980*/  HADD2.F32 R52, -RZ, R49.H1_H1 ;  /* 0x30000031ff347230 */ /* 0x000fe20000004100 */
[----:B------:R-:W-:Y:S01]  /*6990*/  SHF.L.U32 R108, R88, 0x4, RZ ;  /* 0x00000004586c7819 */ /* 0x000fe200000006ff */
[----:B------:R-:W-:Y:S01]  /*69a0*/  HADD2.F32 R56, -RZ, R53.H1_H1 ;  /* 0x30000035ff387230 */ /* 0x000fe20000004100 */
[----:B------:R-:W-:Y:S01]  /*69b0*/  F2FP.F16.E4M3.UNPACK_B R55, R75.H1 ;  /* 0x0000004bff37723e */ /* 0x000fe200030006ff */
[--C-:B------:R-:W-:Y:S01]  /*69c0*/  HADD2.F32 R45, -RZ, R47.reuse.H0_H0 ;  /* 0x2000002fff2d7230 */ /* 0x100fe20000004100 */
[----:B------:R-:W-:Y:S01]  /*69d0*/  IADD3 R101, PT, PT, R109, R108, RZ ;  /* 0x0000006c6d657210 */ /* 0x000fe20007ffe0ff */
[----:B------:R-:W-:Y:S01]  /*69e0*/  HADD2.F32 R50, -RZ, R47.H1_H1 ;  /* 0x3000002fff327230 */ /* 0x000fe20000004100 */
[-C--:B------:R-:W-:Y:S01]  /*69f0*/  F2FP.F16.E4M3.UNPACK_B R57, R76.reuse ;  /* 0x0000004cff39723e */ /* 0x080fe200020006ff */
[----:B------:R-:W-:Y:S01]  /*6a00*/  HADD2.F32 R47, -RZ, R49.H0_H0 ;  /* 0x20000031ff2f7230 */ /* 0x000fe20000004100 */
[----:B------:R-:W-:Y:S01]  /*6a10*/  F2FP.F16.E4M3.UNPACK_B R59, R76.H1 ;  /* 0x0000004cff3b723e */ /* 0x000fe200030006ff */
[----:B------:R-:W-:Y:S01]  /*6a20*/  HADD2.F32 R49, -RZ, R51.H0_H0 ;  /* 0x20000033ff317230 */ /* 0x000fe20000004100 */
[-C--:B------:R-:W-:Y:S01]  /*6a30*/  F2FP.F16.E4M3.UNPACK_B R61, R77.reuse ;  /* 0x0000004dff3d723e */ /* 0x080fe200020006ff */
[----:B------:R-:W-:Y:S01]  /*6a40*/  HADD2.F32 R60, -RZ, R57.H1_H1 ;  /* 0x30000039ff3c7230 */ /* 0x000fe20000004100 */
[----:B------:R-:W-:Y:S01]  /*6a50*/  F2FP.F16.E4M3.UNPACK_B R63, R77.H1 ;  /* 0x0000004dff3f723e */ /* 0x000fe200030006ff */
[----:B------:R-:W-:Y:S01]  /*6a60*/  HADD2.F32 R54, -RZ, R51.H1_H1 ;  /* 0x30000033ff367230 */ /* 0x000fe20000004100 */
[-C--:B------:R-:W-:Y:S01]  /*6a70*/  F2FP.F16.E4M3.UNPACK_B R65, R78.reuse ;  /* 0x0000004eff41723e */ /* 0x080fe200020006ff */
[----:B------:R-:W-:Y:S01]  /*6a80*/  HADD2.F32 R51, -RZ, R53.H0_H0 ;  /* 0x20000035ff337230 */ /* 0x000fe20000004100 */
[----:B------:R-:W-:Y:S01]  /*6a90*/  F2FP.F16.E4M3.UNPACK_B R67, R78.H1 ;  /* 0x0000004eff43723e */ /* 0x000fe200030006ff */
[----:B------:R-:W-:Y:S01]  /*6aa0*/  HADD2.F32 R64, -RZ, R61.H1_H1 ;  /* 0x3000003dff407230 */ /* 0x000fe20000004100 */
[----:B------:R-:W-:Y:S01]  /*6ab0*/  ISETP.NE.AND P0, PT, R95, RZ, PT ;  /* 0x000000ff5f00720c */ /* 0x000fe20003f05270 */
[C---:B---3--:R-:W-:Y:S01]  /*6ac0*/  FMUL R0, R38.reuse, R4 ;  /* 0x0000000426007220 */ /* 0x048fe20000400000 */
[C---:B------:R-:W-:Y:S01]  /*6ad0*/  FMUL R2, R38.reuse, R5 ;  /* 0x0000000526027220 */ /* 0x040fe20000400000 */
[C---:B------:R-:W-:Y:S01]  /*6ae0*/  FMUL R4, R38.reuse, R8 ;  /* 0x0000000826047220 */ /* 0x040fe20000400000 */
[C---:B------:R-:W-:Y:S01]  /*6af0*/  FMUL R5, R38.reuse, R9 ;  /* 0x0000000926057220 */ /* 0x040fe20000400000 */
[C---:B------:R-:W-:Y:S01]  /*6b00*/  FFMA R0, R41.reuse, R40, R0 ;  /* 0x0000002829007223 */ /* 0x040fe20000000000 */
[C---:B------:R-:W-:Y:S01]  /*6b10*/  FFMA R2, R41.reuse, R42, R2 ;  /* 0x0000002a29027223 */ /* 0x040fe20000000002 */
[C---:B------:R-:W-:Y:S01]  /*6b20*/  FMUL R8, R38.reuse, R12 ;  /* 0x0000000c26087220 */ /* 0x040fe20000400000 */
[C---:B------:R-:W-:Y:S01]  /*6b30*/  FMUL R9, R38.reuse, R13 ;  /* 0x0000000d26097220 */ /* 0x040fe20000400000 */
[C---:B------:R-:W-:Y:S01]  /*6b40*/  FMUL R12, R38.reuse, R16 ;  /* 0x00000010260c7220 */ /* 0x040fe20000400000 */
[C---:B------:R-:W-:Y:S01]  /*6b50*/  FMUL R13, R38.reuse, R17 ;  /* 0x00000011260d7220 */ /* 0x040fe20000400000 */
[C---:B------:R-:W-:Y:S01]  /*6b60*/  FMUL R16, R38.reuse, R20 ;  /* 0x0000001426107220 */ /* 0x040fe20000400000 */
[C---:B------:R-:W-:Y:S01]  /*6b70*/  FMUL R17, R38.reuse, R21 ;  /* 0x0000001526117220 */ /* 0x040fe20000400000 */
[C---:B------:R-:W-:Y:S01]  /*6b80*/  FMUL R20, R38.reuse, R24 ;  /* 0x0000001826147220 */ /* 0x040fe20000400000 */
[C---:B------:R-:W-:Y:S01]  /*6b90*/  FMUL R21, R38.reuse, R25 ;  /* 0x0000001926157220 */ /* 0x040fe20000400000 */
[----:B------:R-:W-:Y:S02]  /*6ba0*/  HADD2.F32 R68, -RZ, R65.H1_H1 ;  /* 0x30000041ff447230 */ /* 0x000fe40000004100 */
[C---:B------:R-:W-:Y:S01]  /*6bb0*/  FMUL R24, R38.reuse, R28 ;  /* 0x0000001c26187220 */ /* 0x040fe20000400000 */
[C---:B------:R-:W-:Y:S01]  /*6bc0*/  FMUL R25, R38.reuse, R29 ;  /* 0x0000001d26197220 */ /* 0x040fe20000400000 */
[C---:B------:R-:W-:Y:S01]  /*6bd0*/  FMUL R28, R38.reuse, R32 ;  /* 0x00000020261c7220 */ /* 0x040fe20000400000 */
[C---:B------:R-:W-:Y:S01]  /*6be0*/  FMUL R29, R38.reuse, R33 ;  /* 0x00000021261d7220 */ /* 0x040fe20000400000 */
[C---:B--2---:R-:W-:Y:S01]  /*6bf0*/  FMUL R3, R38.reuse, R6 ;  /* 0x0000000626037220 */ /* 0x044fe20000400000 */
[C---:B------:R-:W-:Y:S01]  /*6c00*/  FMUL R7, R38.reuse, R7 ;  /* 0x0000000726077220 */ /* 0x040fe20000400000 */
[C---:B------:R-:W-:Y:S01]  /*6c10*/  FMUL R6, R38.reuse, R10 ;  /* 0x0000000a26067220 */ /* 0x040fe20000400000 */
[C---:B------:R-:W-:Y:S01]  /*6c20*/  FMUL R11, R38.reuse, R11 ;  /* 0x0000000b260b7220 */ /* 0x040fe20000400000 */
[C---:B------:R-:W-:Y:S01]  /*6c30*/  FFMA R3, R41.reuse, R44, R3 ;  /* 0x0000002c29037223 */ /* 0x040fe20000000003 */
[C---:B------:R-:W-:Y:S01]  /*6c40*/  FFMA R7, R41.reuse, R46, R7 ;  /* 0x0000002e29077223 */ /* 0x040fe20000000007 */
[C---:B------:R-:W-:Y:S01]  /*6c50*/  FFMA R4, R41.reuse, R43, R4 ;  /* 0x0000002b29047223 */ /* 0x040fe20000000004 */
[----:B------:R-:W-:Y:S01]  /*6c60*/  F2FP.F16.E4M3.UNPACK_B R40, R79 ;  /* 0x0000004fff28723e */ /* 0x000fe200020006ff */
[C---:B------:R-:W-:Y:S01]  /*6c70*/  FFMA R5, R41.reuse, R48, R5 ;  /* 0x0000003029057223 */ /* 0x040fe20000000005 */
[C---:B------:R-:W-:Y:S01]  /*6c80*/  FFMA R6, R41.reuse, R45, R6 ;  /* 0x0000002d29067223 */ /* 0x040fe20000000006 */
[----:B------:R-:W-:Y:S01]  /*6c90*/  F2FP.F16.E4M3.UNPACK_B R42, R79.H1 ;  /* 0x0000004fff2a723e */ /* 0x000fe200030006ff */
[C---:B------:R-:W-:Y:S01]  /*6ca0*/  FFMA R11, R41.reuse, R50, R11 ;  /* 0x00000032290b7223 */ /* 0x040fe2000000000b */
[----:B------:R-:W-:Y:S01]  /*6cb0*/  FFMA R8, R41, R47, R8 ;  /* 0x0000002f29087223 */ /* 0x000fe20000000008 */
[----:B------:R-:W-:Y:S01]  /*6cc0*/  F2FP.SATFINITE.E4M3.F32.PACK_AB_MERGE_C R97, R7, R3, RZ ;  /* 0x000000030761723e */ /* 0x000fe200048070ff */
[C---:B------:R-:W-:Y:S01]  /*6cd0*/  FFMA R9, R41.reuse, R52, R9 ;  /* 0x0000003429097223 */ /* 0x040fe20000000009 */
[----:B------:R-:W-:Y:S01]  /*6ce0*/  FMUL R10, R38, R14 ;  /* 0x0000000e260a7220 */ /* 0x000fe20000400000 */
[----:B------:R-:W-:Y:S01]  /*6cf0*/  LEA R109, R90, UR44, 0x3 ;  /* 0x0000002c5a6d7c11 */ /* 0x000fe2000f8e18ff */
[----:B------:R-:W-:Y:S01]  /*6d00*/  FMUL R15, R38, R15 ;  /* 0x0000000f260f7220 */ /* 0x000fe20000400000 */
[--C-:B------:R-:W-:Y:S01]  /*6d10*/  HADD2.F32 R53, -RZ, R55.reuse.H0_H0 ;  /* 0x20000037ff357230 */ /* 0x100fe20000004100 */
[----:B------:R-:W-:Y:S01]  /*6d20*/  F2FP.SATFINITE.E4M3.F32.PACK_AB_MERGE_C R96, R2, R0, R97 ;  /* 0x000000000260723e */ /* 0x000fe20004807061 */
[----:B------:R-:W-:Y:S01]  /*6d30*/  FFMA R10, R41, R49, R10 ;  /* 0x00000031290a7223 */ /* 0x000fe2000000000a */
[----:B------:R-:W-:Y:S01]  /*6d40*/  F2FP.SATFINITE.E4M3.F32.PACK_AB_MERGE_C R97, R11, R6, RZ ;  /* 0x000000060b61723e */ /* 0x000fe200048070ff */
[C---:B------:R-:W-:Y:S01]  /*6d50*/  FFMA R15, R41.reuse, R54, R15 ;  /* 0x00000036290f7223 */ /* 0x040fe2000000000f */
[C---:B------:R-:W-:Y:S01]  /*6d60*/  FFMA R12, R41.reuse, R51, R12 ;  /* 0x00000033290c7223 */ /* 0x040fe2000000000c */
[----:B------:R-:W-:Y:S01]  /*6d70*/  FFMA R13, R41, R56, R13 ;  /* 0x00000038290d7223 */ /* 0x000fe2000000000d */
[----:B------:R-:W-:Y:S01]  /*6d80*/  F2FP.SATFINITE.E4M3.F32.PACK_AB_MERGE_C R97, R5, R4, R97 ;  /* 0x000000040561723e */ /* 0x000fe20004807061 */
[----:B------:R-:W-:Y:S01]  /*6d90*/  HADD2.F32 R58, -RZ, R55.H1_H1 ;  /* 0x30000037ff3a7230 */ /* 0x000fe20000004100 */
[----:B------:R-:W-:Y:S01]  /*6da0*/  F2FP.SATFINITE.E4M3.F32.PACK_AB_MERGE_C R98, R15, R10, RZ ;  /* 0x0000000a0f62723e */ /* 0x000fe200048070ff */
[----:B------:R-:W-:Y:S02]  /*6db0*/  HADD2.F32 R55, -RZ, R57.H0_H0 ;  /* 0x20000039ff377230 */ /* 0x000fe40000004100 */
[C---:B------:R-:W-:Y:S01]  /*6dc0*/  FMUL R14, R38.reuse, R18 ;  /* 0x00000012260e7220 */ /* 0x040fe20000400000 */
[C---:B------:R-:W-:Y:S01]  /*6dd0*/  FMUL R19, R38.reuse, R19 ;  /* 0x0000001326137220 */ /* 0x040fe20000400000 */
[--C-:B------:R-:W-:Y:S02]  /*6de0*/  HADD2.F32 R57, -RZ, R59.reuse.H0_H0 ;  /* 0x2000003bff397230 */ /* 0x100fe40000004100 */
[C---:B------:R-:W-:Y:S01]  /*6df0*/  FMUL R18, R38.reuse, R22 ;  /* 0x0000001626127220 */ /* 0x040fe20000400000 */
[C---:B------:R-:W-:Y:S01]  /*6e00*/  FFMA R14, R41.reuse, R53, R14 ;  /* 0x00000035290e7223 */ /* 0x040fe2000000000e */
[----:B------:R-:W-:Y:S02]  /*6e10*/  HADD2.F32 R62, -RZ, R59.H1_H1 ;  /* 0x3000003bff3e7230 */ /* 0x000fe40000004100 */
[C---:B------:R-:W-:Y:S01]  /*6e20*/  FFMA R19, R41.reuse, R58, R19 ;  /* 0x0000003a29137223 */ /* 0x040fe20000000013 */
[----:B------:R-:W-:Y:S02]  /*6e30*/  HADD2.F32 R59, -RZ, R61.H0_H0 ;  /* 0x2000003dff3b7230 */ /* 0x000fe40000004100 */
[C---:B------:R-:W-:Y:S01]  /*6e40*/  FMUL R23, R38.reuse, R23 ;  /* 0x0000001726177220 */ /* 0x040fe20000400000 */
[C---:B------:R-:W-:Y:S01]  /*6e50*/  FFMA R16, R41.reuse, R55, R16 ;  /* 0x0000003729107223 */ /* 0x040fe20000000010 */
[C---:B------:R-:W-:Y:S01]  /*6e60*/  FFMA R17, R41.reuse, R60, R17 ;  /* 0x0000003c29117223 */ /* 0x040fe20000000011 */
[--C-:B------:R-:W-:Y:S02]  /*6e70*/  HADD2.F32 R61, -RZ, R63.reuse.H0_H0 ;  /* 0x2000003fff3d7230 */ /* 0x100fe40000004100 */
[C---:B------:R-:W-:Y:S01]  /*6e80*/  FFMA R18, R41.reuse, R57, R18 ;  /* 0x0000003929127223 */ /* 0x040fe20000000012 */
[----:B------:R-:W-:Y:S02]  /*6e90*/  HADD2.F32 R66, -RZ, R63.H1_H1 ;  /* 0x3000003fff427230 */ /* 0x000fe40000004100 */
[C---:B------:R-:W-:Y:S01]  /*6ea0*/  FMUL R22, R38.reuse, R26 ;  /* 0x0000001a26167220 */ /* 0x040fe20000400000 */
[----:B------:R-:W-:Y:S02]  /*6eb0*/  HADD2.F32 R63, -RZ, R65.H0_H0 ;  /* 0x20000041ff3f7230 */ /* 0x000fe40000004100 */
[C---:B------:R-:W-:Y:S01]  /*6ec0*/  FFMA R23, R41.reuse, R62, R23 ;  /* 0x0000003e29177223 */ /* 0x040fe20000000017 */
[C---:B------:R-:W-:Y:S01]  /*6ed0*/  FMUL R27, R38.reuse, R27 ;  /* 0x0000001b261b7220 */ /* 0x040fe20000400000 */
[C---:B------:R-:W-:Y:S01]  /*6ee0*/  FFMA R20, R41.reuse, R59, R20 ;  /* 0x0000003b29147223 */ /* 0x040fe20000000014 */
[C---:B------:R-:W-:Y:S01]  /*6ef0*/  FFMA R21, R41.reuse, R64, R21 ;  /* 0x0000004029157223 */ /* 0x040fe20000000015 */
[--C-:B------:R-:W-:Y:S02]  /*6f00*/  HADD2.F32 R65, -RZ, R67.reuse.H0_H0 ;  /* 0x20000043ff417230 */ /* 0x100fe40000004100 */
[C---:B------:R-:W-:Y:S01]  /*6f10*/  FFMA R22, R41.reuse, R61, R22 ;  /* 0x0000003d29167223 */ /* 0x040fe20000000016 */
[----:B------:R-:W-:Y:S02]  /*6f20*/  HADD2.F32 R70, -RZ, R67.H1_H1 ;  /* 0x30000043ff467230 */ /* 0x000fe40000004100 */
[C---:B------:R-:W-:Y:S01]  /*6f30*/  FMUL R26, R38.reuse, R30 ;  /* 0x0000001e261a7220 */ /* 0x040fe20000400000 */
[--C-:B------:R-:W-:Y:S02]  /*6f40*/  HADD2.F32 R67, -RZ, R40.reuse.H0_H0 ;  /* 0x20000028ff437230 */ /* 0x100fe40000004100 */
[C---:B------:R-:W-:Y:S01]  /*6f50*/  FFMA R27, R41.reuse, R66, R27 ;  /* 0x00000042291b7223 */ /* 0x040fe2000000001b */
[C---:B------:R-:W-:Y:S01]  /*6f60*/  FMUL R31, R38.reuse, R31 ;  /* 0x0000001f261f7220 */ /* 0x040fe20000400000 */
[C---:B------:R-:W-:Y:S01]  /*6f70*/  FFMA R24, R41.reuse, R63, R24 ;  /* 0x0000003f29187223 */ /* 0x040fe20000000018 */
[----:B------:R-:W-:Y:S02]  /*6f80*/  HADD2.F32 R40, -RZ, R40.H1_H1 ;  /* 0x30000028ff287230 */ /* 0x000fe40000004100 */
[C---:B------:R-:W-:Y:S01]  /*6f90*/  FFMA R25, R41.reuse, R68, R25 ;  /* 0x0000004429197223 */ /* 0x040fe20000000019 */
[--C-:B------:R-:W-:Y:S02]  /*6fa0*/  HADD2.F32 R69, -RZ, R42.reuse.H0_H0 ;  /* 0x2000002aff457230 */ /* 0x100fe40000004100 */
[C---:B------:R-:W-:Y:S01]  /*6fb0*/  FFMA R26, R41.reuse, R65, R26 ;  /* 0x00000041291a7223 */ /* 0x040fe2000000001a */
[----:B------:R-:W-:Y:S02]  /*6fc0*/  HADD2.F32 R42, -RZ, R42.H1_H1 ;  /* 0x3000002aff2a7230 */ /* 0x000fe40000004100 */
[C---:B------:R-:W-:Y:S01]  /*6fd0*/  FMUL R30, R38.reuse, R34 ;  /* 0x00000022261e7220 */ /* 0x040fe20000400000 */
[----:B------:R-:W-:Y:S01]  /*6fe0*/  FFMA R31, R41, R70, R31 ;  /* 0x00000046291f7223 */ /* 0x000fe2000000001f */
[----:B------:R-:W-:Y:S01]  /*6ff0*/  FMUL R35, R38, R35 ;  /* 0x0000002326237220 */ /* 0x000fe20000400000 */
[----:B------:R-:W-:Y:S01]  /*7000*/  F2FP.SATFINITE.E4M3.F32.PACK_AB_MERGE_C R99, R19, R14, RZ ;  /* 0x0000000e1363723e */ /* 0x000fe200048070ff */
[C---:B------:R-:W-:Y:S01]  /*7010*/  FFMA R28, R41.reuse, R67, R28 ;  /* 0x00000043291c7223 */ /* 0x040fe2000000001c */
[C---:B------:R-:W-:Y:S01]  /*7020*/  FFMA R29, R41.reuse, R40, R29 ;  /* 0x00000028291d7223 */ /* 0x040fe2000000001d */
[C---:B------:R-:W-:Y:S01]  /*7030*/  FFMA R30, R41.reuse, R69, R30 ;  /* 0x00000045291e7223 */ /* 0x040fe2000000001e */
[----:B------:R-:W-:Y:S01]  /*7040*/  FFMA R35, R41, R42, R35 ;  /* 0x0000002a29237223 */ /* 0x000fe20000000023 */
[----:B------:R-:W-:Y:S02]  /*7050*/  F2FP.SATFINITE.E4M3.F32.PACK_AB_MERGE_C R98, R9, R8, R98 ;  /* 0x000000080962723e */ /* 0x000fe40004807062 */
[----:B------:R-:W-:Y:S02]  /*7060*/  F2FP.SATFINITE.E4M3.F32.PACK_AB_MERGE_C R99, R13, R12, R99 ;  /* 0x0000000c0d63723e */ /* 0x000fe40004807063 */
[----:B------:R-:W-:Y:S02]  /*7070*/  F2FP.SATFINITE.E4M3.F32.PACK_AB_MERGE_C R104, R23, R18, RZ ;  /* 0x000000121768723e */ /* 0x000fe400048070ff */
[----:B------:R-:W-:Y:S01]  /*7080*/  F2FP.SATFINITE.E4M3.F32.PACK_AB_MERGE_C R105, R27, R22, RZ ;  /* 0x000000161b69723e */ /* 0x000fe200048070ff */
[----:B------:R1:W-:Y:S01]  /*7090*/  STS.128 [R71+UR44+0x2200], R96 ;  /* 0x0022006047007988 */ /* 0x0003e20008000c2c */
[----:B------:R-:W-:Y:S02]  /*70a0*/  F2FP.SATFINITE.E4M3.F32.PACK_AB_MERGE_C R110, R31, R26, RZ ;  /* 0x0000001a1f6e723e */ /* 0x000fe400048070ff */
[----:B------:R-:W-:Y:S02]  /*70b0*/  F2FP.SATFINITE.E4M3.F32.PACK_AB_MERGE_C R111, R35, R30, RZ ;  /* 0x0000001e236f723e */ /* 0x000fe400048070ff */
[----:B------:R-:W-:Y:S02]  /*70c0*/  F2FP.SATFINITE.E4M3.F32.PACK_AB_MERGE_C R104, R17, R16, R104 ;  /* 0x000000101168723e */ /* 0x000fe40004807068 */
[----:B------:R-:W-:Y:S02]  /*70d0*/  F2FP.SATFINITE.E4M3.F32.PACK_AB_MERGE_C R105, R21, R20, R105 ;  /* 0x000000141569723e */ /* 0x000fe40004807069 */
[----:B------:R-:W-:Y:S02]  /*70e0*/  F2FP.SATFINITE.E4M3.F32.PACK_AB_MERGE_C R106, R25, R24, R110 ;  /* 0x00000018196a723e */ /* 0x000fe4000480706e */
[----:B------:R-:W-:Y:S02]  /*70f0*/  F2FP.SATFINITE.E4M3.F32.PACK_AB_MERGE_C R107, R29, R28, R111 ;  /* 0x0000001c1d6b723e */ /* 0x000fe4000480706f */
[----:B------:R-:W-:Y:S03]  /*7100*/  @P6 SHF.L.U32 R110, R89, 0x1f, RZ ;  /* 0x0000001f596e6819 */ /* 0x000fe600000006ff */
[----:B------:R1:W-:Y:S01]  /*7110*/  STS.128 [R101+0x2210], R104 ;  /* 0x0022106865007388 */ /* 0x0003e20000000c00 */
[----:B------:R-:W-:Y:S01]  /*7120*/  @!PT LDS RZ, [RZ] ;  /* 0x00000000fffff984 */ /* 0x000fe20000000800 */
[----:B------:R-:W-:Y:S01]  /*7130*/  @!PT LDS RZ, [RZ] ;  /* 0x00000000fffff984 */ /* 0x000fe20000000800 */
[----:B------:R-:W-:Y:S01]  /*7140*/  @!PT LDS RZ, [RZ] ;  /* 0x00000000fffff984 */ /* 0x000fe20000000800 */
[----:B------:R-:W-:Y:S01]  /*7150*/  @!PT LDS RZ, [RZ] ;  /* 0x00000000fffff984 */ /* 0x000fe20000000800 */
[----:B------:R2:W-:Y:S07]  /*7160*/  MEMBAR.ALL.CTA ;  /* 0x0000000000007992 */ /* 0x0005ee0000008000 */
[----:B--2---:R-:W2:Y:S02]  /*7170*/  FENCE.VIEW.ASYNC.S ;  /* 0x00000000000073c6 */ /* 0x004ea40000000000 */
[----:B--2---:R-:W-:Y:S06]  /*7180*/  BAR.SYNC.DEFER_BLOCKING 0x1, 0x80 ;  /* 0x0042000000007b1d */ /* 0x004fec0000010000 */
[----:B------:R-:W-:Y:S05]  /*7190*/  @P0 BRA `(.L_x_116) ;  /* 0x0000000000280947 */ /* 0x000fea0003800000 */
[----:B------:R-:W2:Y:S01]  /*71a0*/  LDCU.64 UR6, c[0x0][0x348] ;  /* 0x00006900ff0677ac */ /* 0x000ea20008000a00 */
[----:B------:R-:W-:Y:S01]  /*71b0*/  UIADD3 UR4, UPT, UPT, UR44, 0x2200, URZ ;  /* 0x000022002c047890 */ /* 0x000fe2000fffe0ff */
[----:B------:R-:W-:Y:S05]  /*71c0*/  UMOV UR51, UR36 ;  /* 0x0000002400337c82 */ /* 0x000fea0008000000 */
[----:B------:R-:W-:Y:S04]  /*71d0*/  MOV R94, UR4 ;  /* 0x00000004005e7c02 */ /* 0x000fe80008000f00 */
[----:B------:R-:W-:Y:S01]  /*71e0*/  R2UR UR48, R94 ;  /* 0x000000005e3072ca */ /* 0x000fe200000e0000 */
[----:B--2---:R-:W-:Y:S04]  /*71f0*/  UIADD3 UR4, UP0, UPT, UR6, 0x680, URZ ;  /* 0x0000068006047890 */ /* 0x004fe8000ff1e0ff */
[----:B------:R-:W-:Y:S09]  /*7200*/  UIADD3.X UR5, UPT, UPT, URZ, UR7, URZ, UP0, !UPT ;  /* 0x00000007ff057290 */ /* 0x000ff200087fe4ff */
[----:B------:R2:W-:Y:S01]  /*7210*/  UTMASTG.3D [UR48], [UR4] ;  /* 0x00000030040073b5 */ /* 0x0005e20008010000 */
[----:B------:R0:W-:Y:S01]  /*7220*/  UTMACMDFLUSH ;  /* 0x00000000000079b7 */ /* 0x0001e20000000000 */
[----:B--2---:R-:W-:Y:S04]  /*7230*/  DEPBAR.LE SB0, 0x1 ;  /* 0x000080400000791a */ /* 0x004fe80000000000 */
.L_x_116:
[----:B------:R-:W-:Y:S05]  /*7240*/  BSYNC.RECONVERGENT B0 ;  /* 0x0000000000007941 */ /* 0x000fea0003800200 */
.L_x_115:
[----:B------:R-:W-:Y:S06]  /*7250*/  BAR.SYNC.DEFER_BLOCKING 0x1, 0x80 ;  /* 0x0042000000007b1d */ /* 0x000fec0000010000 */
[----:B------:R-:W2:Y:S01]  /*7260*/  @P6 SYNCS.PHASECHK.TRANS64.TRYWAIT P0, [R109+URZ+0x110], R110 ;  /* 0x0001106e6d0065a7 */ /* 0x000ea200080011ff */
[----:B------:R-:W-:Y:S01]  /*7270*/  BSSY B1, `(.L_x_117) ;  /* 0x0000020000017945 */ /* 0x000fe20003800000 */
[----:B--2---:R-:W-:Y:S03]  /*7280*/  @P6 SEL R102, RZ, 0x1, !P0 ;  /* 0x00000001ff666807 */ /* 0x004fe60004000000 */
[----:B------:R-:W-:Y:S05]  /*7290*/  @!P6 BRA `(.L_x_118) ;  /* 0x000000000074e947 */ /* 0x000fea0003800000 */
[----:B------:R-:W-:Y:S01]  /*72a0*/  ISETP.NE.AND P1, PT, R103, RZ, PT ;  /* 0x000000ff6700720c */ /* 0x000fe20003f25270 */
[----:B------:R-:W2:Y:S01]  /*72b0*/  S2R R0, SR_CgaCtaId ;  /* 0x0000000000007919 */ /* 0x000ea20000008800 */
[----:B------:R-:W-:Y:S01]  /*72c0*/  ISETP.NE.AND P0, PT, R102, RZ, PT ;  /* 0x000000ff6600720c */ /* 0x000fe20003f05270 */
[----:B------:R-:W-:Y:S10]  /*72d0*/  BSSY B0, `(.L_x_119) ;  /* 0x0000008000007945 */ /* 0x000ff40003800000 */
[----:B------:R-:W-:Y:S05]  /*72e0*/  @P1 IMAD R2, R90, 0x1000, R71 ;  /* 0x000010005a021824 */ /* 0x000fea00078e0247 */
[----:B------:R-:W-:Y:S05]  /*72f0*/  @P1 IADD3 R3, PT, PT, R2, UR44, RZ ;  /* 0x0000002c02031c10 */ /* 0x000fea000fffe0ff */
[----:B------:R-:W-:Y:S01]  /*7300*/  @P1 IMAD.IADD R3, R3, 0x1, R108 ;  /* 0x0000000103031824 */ /* 0x000fe200078e026c */
[----:B------:R-:W-:Y:S06]  /*7310*/  @P0 BRA `(.L_x_120) ;  /* 0x00000000000c0947 */ /* 0x000fec0003800000 */
[----:B------:R-:W-:Y:S04]  /*7320*/  SHF.L.U32 R4, R89, 0x1f, RZ ;  /* 0x0000001f59047819 */ /* 0x000fe800000006ff */
[----:B------:R-:W3:Y:S02]  /*7330*/  SYNCS.PHASECHK.TRANS64.TRYWAIT P0, [R109+URZ+0x110], R4 ;  /* 0x000110046d0075a7 */ /* 0x000ee400080011ff */
[----:B---3--:R-:W-:Y:S05]  /*7340*/  @!P0 BRA `(.L_x_121) ;  /* 0x0000001800e88947 */ /* 0x008fea0003800000 */
.L_x_120:
[----:B------:R-:W-:Y:S05]  /*7350*/  BSYNC B0 ;  /* 0x0000000000007941 */ /* 0x000fea0003800000 */
.L_x_119:
[----:B------:R-:W-:Y:S01]  /*7360*/  ISETP.NE.AND P0, PT, R103, RZ, PT ;  /* 0x000000ff6700720c */ /* 0x000fe20003f05270 */
[----:B---3--:R-:W-:Y:S02]  /*7370*/  VIADD R109, R109, 0x120 ;  /* 0x000001206d6d7836 */ /* 0x008fe40000000000 */
[----:B------:R-:W-:Y:S03]  /*7380*/  VIADD R90, R90, 0x1 ;  /* 0x000000015a5a7836 */ /* 0x000fe60000000000 */
[----:B--2---:R-:W-:Y:S07]  /*7390*/  PRMT R0, R0, 0x654, R109 ;  /* 0x0000065400007816 */ /* 0x004fee000000006d */
[----:B------:R2:W3:Y:S04]  /*73a0*/  @P0 LDS.128 R72, [R2+UR44+0x200] ;  /* 0x0002002c02480984 */ /* 0x0004e80008000c00 */
[----:B------:R2:W4:Y:S01]  /*73b0*/  @P0 LDS.128 R76, [R3+0x210] ;  /* 0x00021000034c0984 */ /* 0x0005220000000c00 */
        /* <DEDUP_REMOVED lines=10> */
[----:B--23--:R-:W-:Y:S02]  /*7460*/  LOP3.LUT R89, R89, R0, RZ, 0x3c, !PT ;  /* 0x0000000059597212 */ /* 0x00cfe400078e3cff */
.L_x_118:
[----:B------:R-:W-:Y:S05]  /*7470*/  BSYNC B1 ;  /* 0x0000000000017941 */ /* 0x000fea0003800000 */
.L_x_117:
[----:B------:R-:W-:Y:S05]  /*7480*/  VIADD R0, R39, 0x40 ;  /* 0x0000004027007836 */ /* 0x000fea0000000000 */
[----:B------:R-:W-:Y:S04]  /*7490*/  SHF.R.U32.HI R0, RZ, 0x15, R0 ;  /* 0x00000015ff007819 */ /* 0x000fe80000011600 */
[----:B------:R-:W-:Y:S11]  /*74a0*/  LOP3.LUT P0, RZ, R0, 0x3, R85, 0x48, !PT ;  /* 0x0000000300ff7812 */ /* 0x000ff60007804855 */
[----:B------:R-:W-:Y:S02]  /*74b0*/  @!UPT UIADD3 URZ, UPT, UPT, URZ, URZ, URZ ;  /* 0x000000fffffff290 */ /* 0x000fe4000fffe0ff */
[----:B------:R-:W-:Y:S05]  /*74c0*/  @!P0 BRA `(.L_x_122) ;  /* 0x0000000000408947 */ /* 0x000fea0003800000 */
[----:B------:R-:W2:Y:S01]  /*74d0*/  LDCU.64 UR8, c[0x4][0x70] ;  /* 0x01000e00ff0877ac */ /* 0x000ea20008000a00 */
[----:B------:R-:W-:Y:S01]  /*74e0*/  MOV R3, 0x0 ;  /* 0x0000000000037802 */ /* 0x000fe20000000f00 */
[----:B------:R-:W-:Y:S02]  /*74f0*/  HFMA2 R12, -RZ, RZ, 0, 5.9604644775390625e-08 ;  /* 0x00000001ff0c7431 */ /* 0x000fe400000001ff */
[----:B------:R-:W-:Y:S02]  /*7500*/  IMAD.MOV.U32 R8, RZ, RZ, 0x192 ;  /* 0x00000192ff087424 */ /* 0x000fe400078e00ff */
[----:B------:R-:W-:Y:S01]  /*7510*/  IMAD.MOV.U32 R13, RZ, RZ, RZ ;  /* 0x000000ffff0d7224 */ /* 0x000fe200078e00ff */
[----:B------:R-:W3:Y:S01]  /*7520*/  LDCU.64 UR6, c[0x4][0x78] ;  /* 0x01000f00ff0677ac */ /* 0x000ee20008000a00 */
[----:B------:R-:W1:Y:S01]  /*7530*/  LDC.64 R2, c[0x4][R3] ;  /* 0x0100000003027b82 */ /* 0x000e620000000a00 */
[----:B------:R-:W5:Y:S01]  /*7540*/  LDCU.64 UR4, c[0x4][0x10] ;  /* 0x01000200ff0477ac */ /* 0x000f620008000a00 */
[----:B--2---:R-:W-:Y:S01]  /*7550*/  MOV R5, UR9 ;  /* 0x0000000900057c02 */ /* 0x004fe20008000f00 */
[----:B------:R-:W-:Y:S01]  /*7560*/  IMAD.U32 R4, RZ, RZ, UR8 ;  /* 0x00000008ff047e24 */ /* 0x000fe2000f8e00ff */
[----:B---3--:R-:W-:Y:S01]  /*7570*/  MOV R7, UR7 ;  /* 0x0000000700077c02 */ /* 0x008fe20008000f00 */
[----:B------:R-:W-:Y:S01]  /*7580*/  IMAD.U32 R6, RZ, RZ, UR6 ;  /* 0x00000006ff067e24 */ /* 0x000fe2000f8e00ff */
[----:B-----5:R-:W-:Y:S01]  /*7590*/  MOV R11, UR5 ;  /* 0x00000005000b7c02 */ /* 0x020fe20008000f00 */
[----:B------:R-:W-:Y:S02]  /*75a0*/  IMAD.U32 R10, RZ, RZ, UR4 ;  /* 0x00000004ff0a7e24 */ /* 0x000fe4000f8e00ff */
[----:B------:R-:W-:Y:S07]  /*75b0*/  LEPC R20, `(.L_x_122) ;  /* 0x000000001014794e */ /* 0x000fee0000000000 */
[----:B-1--4-:R-:W-:Y:S05]  /*75c0*/  CALL.ABS.NOINC R2 ;  /* 0x0000000002007343 */ /* 0x012fea0003c00000 */
.L_x_122:
[----:B------:R-:W-:Y:S01]  /*75d0*/  ISETP.NE.AND P0, PT, R95, RZ, PT ;  /* 0x000000ff5f00720c */ /* 0x000fe20003f05270 */
[----:B------:R-:W-:Y:S05]  /*75e0*/  WARPSYNC.ALL ;  /* 0x0000000000007948 */ /* 0x000fea0003800000 */
[----:B------:R-:W-:Y:S01]  /*75f0*/  R2UR UR4, R39 ;  /* 0x00000000270472ca */ /* 0x000fe200000e0000 */
[----:B------:R-:W2:Y:S01]  /*7600*/  S2UR UR6, SR_CgaCtaId ;  /* 0x00000000000679c3 */ /* 0x000ea20000008800 */
[-C--:B------:R-:W-:Y:S01]  /*7610*/  F2FP.F16.E4M3.UNPACK_B R42, R72.reuse ;  /* 0x00000048ff2a723e */ /* 0x080fe200020006ff */
[----:B------:R-:W-:Y:S01]  /*7620*/  BSSY.RECONVERGENT B0, `(.L_x_123) ;  /* 0x000009c000007945 */ /* 0x000fe20003800200 */
[----:B------:R-:W-:Y:S02]  /*7630*/  F2FP.F16.E4M3.UNPACK_B R72, R72.H1 ;  /* 0x00000048ff48723e */ /* 0x000fe400030006ff */
[-C--:B------:R-:W-:Y:S01]  /*7640*/  F2FP.F16.E4M3.UNPACK_B R46, R73.reuse ;  /* 0x00000049ff2e723e */ /* 0x080fe200020006ff */
[--C-:B------:R-:W-:Y:S01]  /*7650*/  HADD2.F32 R40, -RZ, R42.reuse.H0_H0 ;  /* 0x2000002aff287230 */ /* 0x100fe20000004100 */
[----:B------:R-:W-:Y:S01]  /*7660*/  F2FP.F16.E4M3.UNPACK_B R73, R73.H1 ;  /* 0x00000049ff49723e */ /* 0x000fe200030006ff */
[----:B------:R-:W-:Y:S01]  /*7670*/  HADD2.F32 R42, -RZ, R42.H1_H1 ;  /* 0x3000002aff2a7230 */ /* 0x000fe20000004100 */
[-C--:B------:R-:W-:Y:S01]  /*7680*/  F2FP.F16.E4M3.UNPACK_B R50, R74.reuse ;  /* 0x0000004aff32723e */ /* 0x080fe200020006ff */
[----:B------:R-:W-:Y:S01]  /*7690*/  HADD2.F32 R43, -RZ, R72.H0_H0 ;  /* 0x20000048ff2b7230 */ /* 0x000fe20000004100 */
[----:B------:R-:W-:Y:S01]  /*76a0*/  F2FP.F16.E4M3.UNPACK_B R74, R74.H1 ;  /* 0x0000004aff4a723e */ /* 0x000fe200030006ff */
[----:B------:R-:W-:Y:S01]  /*76b0*/  LDTM.16dp32bit_t0_t15.x32 R4, tmem[UR4+0x40] ;  /* 0x00004004000479ee */ /* 0x000fe20008a80000 */
[----:B------:R-:W3:Y:S01]  /*76c0*/  LDTM.16dp32bit_t16_t31.x32 R4, tmem[UR4+0x60] ;  /* 0x00006004000479ee */ /* 0x000ee20008aa0000 */
[----:B------:R-:W-:Y:S01]  /*76d0*/  NOP ;  /* 0x0000000000007918 */ /* 0x000fe20000000000 */
[--C-:B------:R-:W-:Y:S01]  /*76e0*/  HADD2.F32 R45, -RZ, R46.reuse.H0_H0 ;  /* 0x2000002eff2d7230 */ /* 0x100fe20000004100 */
[----:B------:R-:W-:Y:S01]  /*76f0*/  R2UR UR5, R100 ;  /* 0x00000000640572ca */ /* 0x000fe200000e0000 */
[----:B------:R-:W-:Y:S01]  /*7700*/  HADD2.F32 R46, -RZ, R46.H1_H1 ;  /* 0x3000002eff2e7230 */ /* 0x000fe20000004100 */
[----:B------:R-:W-:Y:S01]  /*7710*/  F2FP.F16.E4M3.UNPACK_B R54, R75 ;  /* 0x0000004bff36723e */ /* 0x000fe200020006ff */
[--C-:B------:R-:W-:Y:S01]  /*7720*/  HADD2.F32 R49, -RZ, R50.reuse.H0_H0 ;  /* 0x20000032ff317230 */ /* 0x100fe20000004100 */
[----:B----4-:R-:W-:Y:S01]  /*7730*/  F2FP.F16.E4M3.UNPACK_B R58, R76 ;  /* 0x0000004cff3a723e */ /* 0x010fe200020006ff */
[----:B------:R-:W-:Y:S01]  /*7740*/  HADD2.F32 R50, -RZ, R50.H1_H1 ;  /* 0x30000032ff327230 */ /* 0x000fe20000004100 */
[----:B------:R-:W-:Y:S01]  /*7750*/  F2FP.F16.E4M3.UNPACK_B R62, R77 ;  /* 0x0000004dff3e723e */ /* 0x000fe200020006ff */
[--C-:B------:R-:W-:Y:S01]  /*7760*/  HADD2.F32 R53, -RZ, R54.reuse.H0_H0 ;  /* 0x20000036ff357230 */ /* 0x100fe20000004100 */
[----:B------:R-:W-:Y:S01]  /*7770*/  F2FP.F16.E4M3.UNPACK_B R66, R78 ;  /* 0x0000004eff42723e */ /* 0x000fe200020006ff */
[----:B------:R-:W-:Y:S01]  /*7780*/  HADD2.F32 R54, -RZ, R54.H1_H1 ;  /* 0x30000036ff367230 */ /* 0x000fe20000004100 */
[----:B------:R-:W-:Y:S01]  /*7790*/  F2FP.F16.E4M3.UNPACK_B R69, R79 ;  /* 0x0000004fff45723e */ /* 0x000fe200020006ff */
[--C-:B------:R-:W-:Y:S01]  /*77a0*/  HADD2.F32 R57, -RZ, R58.reuse.H0_H0 ;  /* 0x2000003aff397230 */ /* 0x100fe20000004100 */
[----:B------:R-:W-:Y:S01]  /*77b0*/  F2FP.F16.E4M3.UNPACK_B R75, R75.H1 ;  /* 0x0000004bff4b723e */ /* 0x000fe200030006ff */
[----:B------:R-:W-:Y:S01]  /*77c0*/  UIADD3 UR4, UPT, UPT, UR5, 0x180, URZ ;  /* 0x0000018005047890 */ /* 0x000fe2000fffe0ff */
[----:B------:R-:W-:Y:S01]  /*77d0*/  HADD2.F32 R59, -RZ, R58.H1_H1 ;  /* 0x3000003aff3b7230 */ /* 0x000fe20000004100 */
[----:B------:R-:W-:Y:S01]  /*77e0*/  F2FP.F16.E4M3.UNPACK_B R76, R76.H1 ;  /* 0x0000004cff4c723e */ /* 0x000fe200030006ff */
[--C-:B------:R-:W-:Y:S01]  /*77f0*/  HADD2.F32 R61, -RZ, R62.reuse.H0_H0 ;  /* 0x2000003eff3d7230 */ /* 0x100fe20000004100 */
[----:B------:R-:W-:Y:S01]  /*7800*/  F2FP.F16.E4M3.UNPACK_B R77, R77.H1 ;  /* 0x0000004dff4d723e */ /* 0x000fe200030006ff */
[----:B------:R-:W-:Y:S01]  /*7810*/  HADD2.F32 R62, -RZ, R62.H1_H1 ;  /* 0x3000003eff3e7230 */ /* 0x000fe20000004100 */
[----:B------:R-:W-:Y:S01]  /*7820*/  F2FP.F16.E4M3.UNPACK_B R78, R78.H1 ;  /* 0x0000004eff4e723e */ /* 0x000fe200030006ff */
[--C-:B------:R-:W-:Y:S01]  /*7830*/  HADD2.F32 R65, -RZ, R66.reuse.H0_H0 ;  /* 0x20000042ff417230 */ /* 0x100fe20000004100 */
[----:B--2---:R-:W-:Y:S01]  /*7840*/  UPRMT UR4, UR6, 0x654, UR4 ;  /* 0x0000065406047896 */ /* 0x004fe20008000004 */
        /* <DEDUP_REMOVED lines=8> */
[----:B------:R-:W-:Y:S01]  /*78d0*/  SYNCS.ARRIVE.TRANS64.RED.A1T0 RZ, [UR4], RZ ;  /* 0x000000ffffff79a7 */ /* 0x000fe20008100404 */
        /* <DEDUP_REMOVED lines=15> */
[--C-:B------:R-:W-:Y:S02]  /*79d0*/  HADD2.F32 R47, -RZ, R73.reuse.H0_H0 ;  /* 0x20000049ff2f7230 */ /* 0x100fe40000004100 */
[C---:B------:R-:W-:Y:S01]  /*79e0*/  FMUL R10, R38.reuse, R10 ;  /* 0x0000000a260a7220 */ /* 0x040fe20000400000 */
[C---:B------:R-:W-:Y:S01]  /*79f0*/  FFMA R6, R41.reuse, R43, R6 ;  /* 0x0000002b29067223 */ /* 0x040fe20000000006 */
[----:B------:R-:W-:Y:S02]  /*7a00*/  HADD2.F32 R48, -RZ, R73.H1_H1 ;  /* 0x30000049ff307230 */ /* 0x000fe40000004100 */
[C---:B------:R-:W-:Y:S01]  /*7a10*/  FFMA R7, R41.reuse, R44, R7 ;  /* 0x0000002c29077223 */ /* 0x040fe20000000007 */
[C---:B------:R-:W-:Y:S01]  /*7a20*/  FFMA R8, R41.reuse, R45, R8 ;  /* 0x0000002d29087223 */ /* 0x040fe20000000008 */
[C---:B------:R-:W-:Y:S01]  /*7a30*/  FFMA R9, R41.reuse, R46, R9 ;  /* 0x0000002e29097223 */ /* 0x040fe20000000009 */
[----:B------:R-:W-:Y:S01]  /*7a40*/  FFMA R10, R41, R47, R10 ;  /* 0x0000002f290a7223 */ /* 0x000fe2000000000a */
[----:B------:R-:W-:Y:S01]  /*7a50*/  HADD2.F32 R43, -RZ, R69.H0_H0 ;  /* 0x20000045ff2b7230 */ /* 0x000fe20000004100 */
[----:B-1----:R-:W-:Y:S01]  /*7a60*/  F2FP.SATFINITE.E4M3.F32.PACK_AB_MERGE_C R96, R7, R6, RZ ;  /* 0x000000060760723e */ /* 0x002fe200048070ff */
[C---:B------:R-:W-:Y:S01]  /*7a70*/  FMUL R11, R38.reuse, R11 ;  /* 0x0000000b260b7220 */ /* 0x040fe20000400000 */
[--C-:B------:R-:W-:Y:S02]  /*7a80*/  HADD2.F32 R51, -RZ, R74.reuse.H0_H0 ;  /* 0x2000004aff337230 */ /* 0x100fe40000004100 */
[C---:B------:R-:W-:Y:S01]  /*7a90*/  FMUL R14, R38.reuse, R14 ;  /* 0x0000000e260e7220 */ /* 0x040fe20000400000 */
[----:B------:R-:W-:Y:S01]  /*7aa0*/  HADD2.F32 R52, -RZ, R74.H1_H1 ;  /* 0x3000004aff347230 */ /* 0x000fe20000004100 */
[----:B------:R-:W-:Y:S01]  /*7ab0*/  F2FP.SATFINITE.E4M3.F32.PACK_AB_MERGE_C R96, R5, R4, R96 ;  /* 0x000000040560723e */ /* 0x000fe20004807060 */
[C---:B------:R-:W-:Y:S01]  /*7ac0*/  FFMA R11, R41.reuse, R48, R11 ;  /* 0x00000030290b7223 */ /* 0x040fe2000000000b */
[C---:B------:R-:W-:Y:S01]  /*7ad0*/  FFMA R12, R41.reuse, R49, R12 ;  /* 0x00000031290c7223 */ /* 0x040fe2000000000c */
[C---:B------:R-:W-:Y:S01]  /*7ae0*/  FFMA R13, R41.reuse, R50, R13 ;  /* 0x00000032290d7223 */ /* 0x040fe2000000000d */
[----:B------:R-:W-:Y:S01]  /*7af0*/  FFMA R14, R41, R51, R14 ;  /* 0x00000033290e7223 */ /* 0x000fe2000000000e */
[C---:B------:R-:W-:Y:S01]  /*7b00*/  FMUL R15, R38.reuse, R15 ;  /* 0x0000000f260f7220 */ /* 0x040fe20000400000 */
[----:B------:R-:W-:Y:S01]  /*7b10*/  F2FP.F16.E4M3.UNPACK_B R79, R79.H1 ;  /* 0x0000004fff4f723e */ /* 0x000fe200030006ff */
[--C-:B------:R-:W-:Y:S01]  /*7b20*/  HADD2.F32 R55, -RZ, R75.reuse.H0_H0 ;  /* 0x2000004bff377230 */ /* 0x100fe20000004100 */
[----:B------:R-:W-:Y:S01]  /*7b30*/  F2FP.SATFINITE.E4M3.F32.PACK_AB_MERGE_C R97, R11, R10, RZ ;  /* 0x0000000a0b61723e */ /* 0x000fe200048070ff */
[C---:B------:R-:W-:Y:S01]  /*7b40*/  FFMA R15, R41.reuse, R52, R15 ;  /* 0x00000034290f7223 */ /* 0x040fe2000000000f */
[C---:B------:R-:W-:Y:S01]  /*7b50*/  FFMA R16, R41.reuse, R53, R16 ;  /* 0x0000003529107223 */ /* 0x040fe20000000010 */
[----:B------:R-:W-:Y:S01]  /*7b60*/  FFMA R17, R41, R54, R17 ;  /* 0x0000003629117223 */ /* 0x000fe20000000011 */
[----:B------:R-:W-:Y:S01]  /*7b70*/  F2FP.SATFINITE.E4M3.F32.PACK_AB_MERGE_C R97, R9, R8, R97 ;  /* 0x000000080961723e */ /* 0x000fe20004807061 */
[----:B------:R-:W-:Y:S01]  /*7b80*/  HADD2.F32 R56, -RZ, R75.H1_H1 ;  /* 0x3000004bff387230 */ /* 0x000fe20000004100 */
[----:B------:R-:W-:Y:S01]  /*7b90*/  F2FP.SATFINITE.E4M3.F32.PACK_AB_MERGE_C R98, R15, R14, RZ ;  /* 0x0000000e0f62723e */ /* 0x000fe200048070ff */
[C---:B------:R-:W-:Y:S01]  /*7ba0*/  FMUL R18, R38.reuse, R18 ;  /* 0x0000001226127220 */ /* 0x040fe20000400000 */
[C---:B------:R-:W-:Y:S01]  /*7bb0*/  FMUL R19, R38.reuse, R19 ;  /* 0x0000001326137220 */ /* 0x040fe20000400000 */
[--C-:B------:R-:W-:Y:S02]  /*7bc0*/  HADD2.F32 R58, -RZ, R76.reuse.H0_H0 ;  /* 0x2000004cff3a7230 */ /* 0x100fe40000004100 */
[C---:B------:R-:W-:Y:S01]  /*7bd0*/  FMUL R3, R38.reuse, R22 ;  /* 0x0000001626037220 */ /* 0x040fe20000400000 */
[C---:B------:R-:W-:Y:S01]  /*7be0*/  FFMA R18, R41.reuse, R55, R18 ;  /* 0x0000003729127223 */ /* 0x040fe20000000012 */
[----:B------:R-:W-:Y:S02]  /*7bf0*/  HADD2.F32 R60, -RZ, R76.H1_H1 ;  /* 0x3000004cff3c7230 */ /* 0x000fe40000004100 */
        /* <DEDUP_REMOVED lines=42> */
[----:B------:R-:W-:Y:S03]  /*7ea0*/  IADD3 R70, PT, PT, R36, 0x1, RZ ;  /* 0x0000000124467810 */ /* 0x000fe60007ffe0ff */
        /* <DEDUP_REMOVED lines=10> */
[----:B------:R-:W-:Y:S02]  /*7f50*/  UIADD3 UR9, UPT, UPT, UR49, 0x40, URZ ;  /* 0x0000004031097890 */ /* 0x000fe4000fffe0ff */
[----:B------:R-:W-:Y:S01]  /*7f60*/  UIADD3 UR8, UPT, UPT, UR44, 0x3200, URZ ;  /* 0x000032002c087890 */ /* 0x000fe2000fffe0ff */
[----:B------:R-:W-:Y:S01]  /*7f70*/  UMOV UR10, UR50 ;  /* 0x00000032000a7c82 */ /* 0x000fe20008000000 */
[----:B------:R-:W-:Y:S01]  /*7f80*/  UMOV UR11, UR36 ;  /* 0x00000024000b7c82 */ /* 0x000fe20008000000 */
[----:B--2---:R-:W-:Y:S04]  /*7f90*/  UIADD3 UR4, UP0, UPT, UR6, 0x680, URZ ;  /* 0x0000068006047890 */ /* 0x004fe8000ff1e0ff */
[----:B------:R-:W-:Y:S09]  /*7fa0*/  UIADD3.X UR5, UPT, UPT, URZ, UR7, URZ, UP0, !UPT ;  /* 0x00000007ff057290 */ /* 0x000ff200087fe4ff */
[----:B------:R2:W-:Y:S01]  /*7fb0*/  UTMASTG.3D [UR8], [UR4] ;  /* 0x00000008040073b5 */ /* 0x0005e20008010000 */
[----:B------:R0:W-:Y:S01]  /*7fc0*/  UTMACMDFLUSH ;  /* 0x00000000000079b7 */ /* 0x0001e20000000000 */
[----:B--2---:R-:W-:Y:S04]  /*7fd0*/  DEPBAR.LE SB0, 0x1 ;  /* 0x000080400000791a */ /* 0x004fe80000000000 */
.L_x_124:
[----:B------:R-:W-:Y:S05]  /*7fe0*/  BSYNC.RECONVERGENT B0 ;  /* 0x0000000000007941 */ /* 0x000fea0003800200 */
.L_x_123:
[----:B------:R-:W-:Y:S01]  /*7ff0*/  BAR.SYNC.DEFER_BLOCKING 0x1, 0x80 ;  /* 0x0042000000007b1d */ /* 0x000fe20000010000 */
[----:B------:R-:W-:Y:S01]  /*8000*/  ISETP.NE.AND P0, PT, R87, 0x2, PT ;  /* 0x000000025700780c */ /* 0x000fe20003f05270 */
[----:B------:R-:W-:Y:S01]  /*8010*/  UISETP.NE.AND UP0, UPT, UR45, URZ, UPT ;  /* 0x000000ff2d00728c */ /* 0x000fe2000bf05270 */
[----:B------:R-:W-:Y:S01]  /*8020*/  ISETP.NE.AND P1, PT, R70, 0x4, PT ;  /* 0x000000044600780c */ /* 0x000fe20003f25270 */
[----:B------:R-:W-:Y:S01]  /*8030*/  UIADD3 UR20, UPT, UPT, UR37, UR59, URZ ;  /* 0x0000003b25147290 */ /* 0x000fe2000fffe0ff */
[----:B------:R-:W-:Y:S01]  /*8040*/  SEL R0, RZ, 0x1, P0 ;  /* 0x00000001ff007807 */ /* 0x000fe20000000000 */
[----:B------:R-:W-:Y:S01]  /*8050*/  UIADD3 UR16, UPT, UPT, UR38, UR62, URZ ;  /* 0x0000003e26107290 */ /* 0x000fe2000fffe0ff */
[----:B------:R-:W-:Y:S02]  /*8060*/  SEL R3, RZ, 0x1, P1 ;  /* 0x00000001ff037807 */ /* 0x000fe40000800000 */
[----:B------:R-:W-:Y:S02]  /*8070*/  LOP3.LUT R91, R91, R0, RZ, 0x3c, !PT ;  /* 0x000000005b5b7212 */ /* 0x000fe400078e3cff */
[----:B------:R-:W-:Y:S02]  /*8080*/  LOP3.LUT R92, R92, R3, RZ, 0x3c, !PT ;  /* 0x000000035c5c7212 */ /* 0x000fe400078e3cff */
[----:B------:R-:W-:Y:S02]  /*8090*/  SEL R87, R87, RZ, P0 ;  /* 0x000000ff57577207 */ /* 0x000fe40000000000 */
[----:B------:R-:W-:Y:S01]  /*80a0*/  SEL R36, R70, RZ, P1 ;  /* 0x000000ff46247207 */ /* 0x000fe20000800000 */
[----:B------:R-:W-:Y:S01]  /*80b0*/  UMOV UR36, UR58 ;  /* 0x0000003a00247c82 */ /* 0x000fe20008000000 */
[----:B------:R-:W-:Y:S05]  /*80c0*/  BRA.U UP0, `(.L_x_125) ;  /* 0xffffffd500987547 */ /* 0x000fea000b83ffff */
[----:B------:R-:W-:Y:S05]  /*80d0*/  EXIT ;  /* 0x000000000000794d */ /* 0x000fea0003800000 */
.L_x_25:
[----:B--2---:R2:W3:Y:S02]  /*80e0*/  SYNCS.PHASECHK.TRANS64.TRYWAIT P0, [R0+URZ+0x1b0], R3 ;  /* 0x0001b003000075a7 */ /* 0x0044e400080011ff */
[----:B---3--:R-:W-:Y:S05]  /*80f0*/  @!P0 NANOSLEEP.SYNCS 0x989680 ;  /* 0x009896800000895d */ /* 0x008fea0003900000 */
[----:B------:R-:W3:Y:S02]  /*8100*/  @!P0 SYNCS.PHASECHK.TRANS64 P0, [R0+URZ+0x1b0], R3 ;  /* 0x0001b003000085a7 */ /* 0x000ee400080010ff */
[----:B---3--:R-:W-:Y:S05]  /*8110*/  @!P0 BRA `(.L_x_25) ;  /* 0xfffffffc00f08947 */ /* 0x008fea000383ffff */
[----:B------:R-:W-:Y:S05]  /*8120*/  BRA `(.L_x_126) ;  /* 0xffffff9800607947 */ /* 0x000fea000383ffff */
.L_x_28:
[----:B--2---:R-:W-:-:S07]  /*8130*/  MOV R0, UR33 ;  /* 0x0000002100007c02 */ /* 0x004fce0008000f00 */
.L_x_127:
[----:B--2---:R2:W3:Y:S02]  /*8140*/  SYNCS.PHASECHK.TRANS64.TRYWAIT P0, [R0+URZ+0x88], R3 ;  /* 0x00008803000075a7 */ /* 0x0044e400080011ff */
[----:B---3--:R-:W-:Y:S05]  /*8150*/  @!P0 NANOSLEEP.SYNCS 0x989680 ;  /* 0x009896800000895d */ /* 0x008fea0003900000 */
[----:B------:R-:W3:Y:S02]  /*8160*/  @!P0 SYNCS.PHASECHK.TRANS64 P0, [R0+URZ+0x88], R3 ;  /* 0x00008803000085a7 */ /* 0x000ee400080010ff */
[----:B---3--:R-:W-:Y:S05]  /*8170*/  @!P0 BRA `(.L_x_127) ;  /* 0xfffffffc00f08947 */ /* 0x008fea000383ffff */
[----:B------:R-:W-:Y:S05]  /*8180*/  BRA `(.L_x_27) ;  /* 0xffffff9800a07947 */ /* 0x000fea000383ffff */
.L_x_35:
[----:B-1----:R-:W-:-:S07]  /*8190*/  MOV R0, UR17 ;  /* 0x0000001100007c02 */ /* 0x002fce0008000f00 */
.L_x_128:
[----:B-1----:R1:W2:Y:S02]  /*81a0*/  SYNCS.PHASECHK.TRANS64.TRYWAIT P0, [R0+URZ+0x88], R3 ;  /* 0x00008803000075a7 */ /* 0x0022a400080011ff */
[----:B--2---:R-:W-:Y:S05]  /*81b0*/  @!P0 NANOSLEEP.SYNCS 0x989680 ;  /* 0x009896800000895d */ /* 0x004fea0003900000 */
[----:B------:R-:W2:Y:S02]  /*81c0*/  @!P0 SYNCS.PHASECHK.TRANS64 P0, [R0+URZ+0x88], R3 ;  /* 0x00008803000085a7 */ /* 0x000ea400080010ff */
[----:B--2---:R-:W-:Y:S05]  /*81d0*/  @!P0 BRA `(.L_x_128) ;  /* 0xfffffffc00f08947 */ /* 0x004fea000383ffff */
[----:B------:R-:W-:Y:S05]  /*81e0*/  BRA `(.L_x_34) ;  /* 0xffffff9c005c7947 */ /* 0x000fea000383ffff */
.L_x_40:
[----:B-1----:R1:W2:Y:S02]  /*81f0*/  SYNCS.PHASECHK.TRANS64.TRYWAIT P0, [R3+URZ+0x140], R0 ;  /* 0x00014000030075a7 */ /* 0x0022a400080011ff */
[----:B--2---:R-:W-:Y:S05]  /*8200*/  @!P0 NANOSLEEP.SYNCS 0x989680 ;  /* 0x009896800000895d */ /* 0x004fea0003900000 */
[----:B------:R-:W2:Y:S02]  /*8210*/  @!P0 SYNCS.PHASECHK.TRANS64 P0, [R3+URZ+0x140], R0 ;  /* 0x00014000030085a7 */ /* 0x000ea400080010ff */
[----:B--2---:R-:W-:Y:S05]  /*8220*/  @!P0 BRA `(.L_x_40) ;  /* 0xfffffffc00f08947 */ /* 0x004fea000383ffff */
[----:B------:R-:W-:Y:S05]  /*8230*/  BRA `(.L_x_129) ;  /* 0xffffff9c00fc7947 */ /* 0x000fea000383ffff */
.L_x_44:
[----:B-1----:R-:W-:-:S07]  /*8240*/  MOV R0, UR4 ;  /* 0x0000000400007c02 */ /* 0x002fce0008000f00 */
.L_x_130:
[----:B-1----:R1:W2:Y:S02]  /*8250*/  SYNCS.PHASECHK.TRANS64.TRYWAIT P0, [R0+URZ], R3 ;  /* 0x00000003000075a7 */ /* 0x0022a400080011ff */
[----:B--2---:R-:W-:Y:S05]  /*8260*/  @!P0 NANOSLEEP.SYNCS 0x989680 ;  /* 0x009896800000895d */ /* 0x004fea0003900000 */
[----:B------:R-:W2:Y:S02]  /*8270*/  @!P0 SYNCS.PHASECHK.TRANS64 P0, [R0+URZ], R3 ;  /* 0x00000003000085a7 */ /* 0x000ea400080010ff */
[----:B--2---:R-:W-:Y:S05]  /*8280*/  @!P0 BRA `(.L_x_130) ;  /* 0xfffffffc00f08947 */ /* 0x004fea000383ffff */
[----:B------:R-:W-:Y:S05]  /*8290*/  BRA `(.L_x_131) ;  /* 0xffffffa400a07947 */ /* 0x000fea000383ffff */
.L_x_45:
[----:B------:R-:W-:-:S07]  /*82a0*/  MOV R0, UR5 ;  /* 0x0000000500007c02 */ /* 0x000fce0008000f00 */
.L_x_132:
[----:B-1----:R1:W2:Y:S02]  /*82b0*/  SYNCS.PHASECHK.TRANS64.TRYWAIT P0, [R0+URZ], R3 ;  /* 0x00000003000075a7 */ /* 0x0022a400080011ff */
[----:B--2---:R-:W-:Y:S05]  /*82c0*/  @!P0 NANOSLEEP.SYNCS 0x989680 ;  /* 0x009896800000895d */ /* 0x004fea0003900000 */
[----:B------:R-:W2:Y:S02]  /*82d0*/  @!P0 SYNCS.PHASECHK.TRANS64 P0, [R0+URZ], R3 ;  /* 0x00000003000085a7 */ /* 0x000ea400080010ff */
[----:B--2---:R-:W-:Y:S05]  /*82e0*/  @!P0 BRA `(.L_x_132) ;  /* 0xfffffffc00f08947 */ /* 0x004fea000383ffff */
[----:B------:R-:W-:Y:S05]  /*82f0*/  BRA `(.L_x_133) ;  /* 0xffffffa400ac7947 */ /* 0x000fea000383ffff */
.L_x_46:
[----:B------:R-:W-:-:S07]  /*8300*/  MOV R0, UR5 ;  /* 0x0000000500007c02 */ /* 0x000fce0008000f00 */
.L_x_134:
[----:B-1----:R1:W2:Y:S02]  /*8310*/  SYNCS.PHASECHK.TRANS64.TRYWAIT P0, [R0+URZ], R3 ;  /* 0x00000003000075a7 */ /* 0x0022a400080011ff */
[----:B--2---:R-:W-:Y:S05]  /*8320*/  @!P0 NANOSLEEP.SYNCS 0x989680 ;  /* 0x009896800000895d */ /* 0x004fea0003900000 */
[----:B------:R-:W2:Y:S02]  /*8330*/  @!P0 SYNCS.PHASECHK.TRANS64 P0, [R0+URZ], R3 ;  /* 0x00000003000085a7 */ /* 0x000ea400080010ff */
[----:B--2---:R-:W-:Y:S05]  /*8340*/  @!P0 BRA `(.L_x_134) ;  /* 0xfffffffc00f08947 */ /* 0x004fea000383ffff */
[----:B------:R-:W-:Y:S05]  /*8350*/  BRA `(.L_x_135) ;  /* 0xffffffa400b87947 */ /* 0x000fea000383ffff */
.L_x_47:
[----:B------:R-:W-:-:S07]  /*8360*/  MOV R0, UR5 ;  /* 0x0000000500007c02 */ /* 0x000fce0008000f00 */
.L_x_136:
[----:B-1----:R1:W2:Y:S02]  /*8370*/  SYNCS.PHASECHK.TRANS64.TRYWAIT P0, [R0+URZ], R3 ;  /* 0x00000003000075a7 */ /* 0x0022a400080011ff */
[----:B--2---:R-:W-:Y:S05]  /*8380*/  @!P0 NANOSLEEP.SYNCS 0x989680 ;  /* 0x009896800000895d */ /* 0x004fea0003900000 */
[----:B------:R-:W2:Y:S02]  /*8390*/  @!P0 SYNCS.PHASECHK.TRANS64 P0, [R0+URZ], R3 ;  /* 0x00000003000085a7 */ /* 0x000ea400080010ff */
[----:B--2---:R-:W-:Y:S05]  /*83a0*/  @!P0 BRA `(.L_x_136) ;  /* 0xfffffffc00f08947 */ /* 0x004fea000383ffff */
[----:B------:R-:W-:Y:S05]  /*83b0*/  BRA `(.L_x_137) ;  /* 0xffffffa400c47947 */ /* 0x000fea000383ffff */
.L_x_48:
[----:B------:R-:W-:-:S07]  /*83c0*/  MOV R0, UR5 ;  /* 0x0000000500007c02 */ /* 0x000fce0008000f00 */
.L_x_138:
[----:B-1----:R1:W2:Y:S02]  /*83d0*/  SYNCS.PHASECHK.TRANS64.TRYWAIT P0, [R0+URZ], R3 ;  /* 0x00000003000075a7 */ /* 0x0022a400080011ff */
[----:B--2---:R-:W-:Y:S05]  /*83e0*/  @!P0 NANOSLEEP.SYNCS 0x989680 ;  /* 0x009896800000895d */ /* 0x004fea0003900000 */
[----:B------:R-:W2:Y:S02]  /*83f0*/  @!P0 SYNCS.PHASECHK.TRANS64 P0, [R0+URZ], R3 ;  /* 0x00000003000085a7 */ /* 0x000ea400080010ff */
[----:B--2---:R-:W-:Y:S05]  /*8400*/  @!P0 BRA `(.L_x_138) ;  /* 0xfffffffc00f08947 */ /* 0x004fea000383ffff */
[----:B------:R-:W-:Y:S05]  /*8410*/  BRA `(.L_x_139) ;  /* 0xffffffa400d07947 */ /* 0x000fea000383ffff */
.L_x_49:
[----:B------:R-:W-:-:S07]  /*8420*/  MOV R0, UR5 ;  /* 0x0000000500007c02 */ /* 0x000fce0008000f00 */
.L_x_140:
[----:B-1----:R1:W2:Y:S02]  /*8430*/  SYNCS.PHASECHK.TRANS64.TRYWAIT P0, [R0+URZ], R3 ;  /* 0x00000003000075a7 */ /* 0x0022a400080011ff */
[----:B--2---:R-:W-:Y:S05]  /*8440*/  @!P0 NANOSLEEP.SYNCS 0x989680 ;  /* 0x009896800000895d */ /* 0x004fea0003900000 */
[----:B------:R-:W2:Y:S02]  /*8450*/  @!P0 SYNCS.PHASECHK.TRANS64 P0, [R0+URZ], R3 ;  /* 0x00000003000085a7 */ /* 0x000ea400080010ff */
[----:B--2---:R-:W-:Y:S05]  /*8460*/  @!P0 BRA `(.L_x_140) ;  /* 0xfffffffc00f08947 */ /* 0x004fea000383ffff */
[----:B------:R-:W-:Y:S05]  /*8470*/  BRA `(.L_x_141) ;  /* 0xffffffa400dc7947 */ /* 0x000fea000383ffff */
.L_x_50:
[----:B------:R-:W-:-:S07]  /*8480*/  MOV R0, UR5 ;  /* 0x0000000500007c02 */ /* 0x000fce0008000f00 */
.L_x_142:
[----:B-1----:R1:W2:Y:S02]  /*8490*/  SYNCS.PHASECHK.TRANS64.TRYWAIT P0, [R0+URZ], R3 ;  /* 0x00000003000075a7 */ /* 0x0022a400080011ff */
[----:B--2---:R-:W-:Y:S05]  /*84a0*/  @!P0 NANOSLEEP.SYNCS 0x989680 ;  /* 0x009896800000895d */ /* 0x004fea0003900000 */
[----:B------:R-:W2:Y:S02]  /*84b0*/  @!P0 SYNCS.PHASECHK.TRANS64 P0, [R0+URZ], R3 ;  /* 0x00000003000085a7 */ /* 0x000ea400080010ff */
[----:B--2---:R-:W-:Y:S05]  /*84c0*/  @!P0 BRA `(.L_x_142) ;  /* 0xfffffffc00f08947 */ /* 0x004fea000383ffff */
[----:B------:R-:W-:Y:S05]  /*84d0*/  BRA `(.L_x_143) ;  /* 0xffffffa400e87947 */ /* 0x000fea000383ffff */
.L_x_51:
[----:B------:R-:W-:-:S07]  /*84e0*/  MOV R0, UR5 ;  /* 0x0000000500007c02 */ /* 0x000fce0008000f00 */
.L_x_144:
[----:B-1----:R1:W2:Y:S02]  /*84f0*/  SYNCS.PHASECHK.TRANS64.TRYWAIT P0, [R0+URZ], R3 ;  /* 0x00000003000075a7 */ /* 0x0022a400080011ff */
[----:B--2---:R-:W-:Y:S05]  /*8500*/  @!P0 NANOSLEEP.SYNCS 0x989680 ;  /* 0x009896800000895d */ /* 0x004fea0003900000 */
[----:B------:R-:W2:Y:S02]  /*8510*/  @!P0 SYNCS.PHASECHK.TRANS64 P0, [R0+URZ], R3 ;  /* 0x00000003000085a7 */ /* 0x000ea400080010ff */
[----:B--2---:R-:W-:Y:S05]  /*8520*/  @!P0 BRA `(.L_x_144) ;  /* 0xfffffffc00f08947 */ /* 0x004fea000383ffff */
[----:B------:R-:W-:Y:S05]  /*8530*/  BRA `(.L_x_145) ;  /* 0xffffffa400f47947 */ /* 0x000fea000383ffff */
.L_x_52:
[----:B------:R-:W-:-:S07]  /*8540*/  MOV R0, UR5 ;  /* 0x0000000500007c02 */ /* 0x000fce0008000f00 */
.L_x_146:
[----:B-1----:R1:W2:Y:S02]  /*8550*/  SYNCS.PHASECHK.TRANS64.TRYWAIT P0, [R0+URZ], R3 ;  /* 0x00000003000075a7 */ /* 0x0022a400080011ff */
[----:B--2---:R-:W-:Y:S05]  /*8560*/  @!P0 NANOSLEEP.SYNCS 0x989680 ;  /* 0x009896800000895d */ /* 0x004fea0003900000 */
[----:B------:R-:W2:Y:S02]  /*8570*/  @!P0 SYNCS.PHASECHK.TRANS64 P0, [R0+URZ], R3 ;  /* 0x00000003000085a7 */ /* 0x000ea400080010ff */
[----:B--2---:R-:W-:Y:S05]  /*8580*/  @!P0 BRA `(.L_x_146) ;  /* 0xfffffffc00f08947 */ /* 0x004fea000383ffff */
[----:B------:R-:W-:Y:S05]  /*8590*/  BRA `(.L_x_147) ;  /* 0xffffffa800007947 */ /* 0x000fea000383ffff */
.L_x_53:
[----:B------:R-:W-:-:S07]  /*85a0*/  MOV R0, UR5 ;  /* 0x0000000500007c02 */ /* 0x000fce0008000f00 */
.L_x_148:
[----:B-1----:R1:W2:Y:S02]  /*85b0*/  SYNCS.PHASECHK.TRANS64.TRYWAIT P0, [R0+URZ], R3 ;  /* 0x00000003000075a7 */ /* 0x0022a400080011ff */
[----:B--2---:R-:W-:Y:S05]  /*85c0*/  @!P0 NANOSLEEP.SYNCS 0x989680 ;  /* 0x009896800000895d */ /* 0x004fea0003900000 */
[----:B------:R-:W2:Y:S02]  /*85d0*/  @!P0 SYNCS.PHASECHK.TRANS64 P0, [R0+URZ], R3 ;  /* 0x00000003000085a7 */ /* 0x000ea400080010ff */
[----:B--2---:R-:W-:Y:S05]  /*85e0*/  @!P0 BRA `(.L_x_148) ;  /* 0xfffffffc00f08947 */ /* 0x004fea000383ffff */
[----:B------:R-:W-:Y:S05]  /*85f0*/  BRA `(.L_x_149) ;  /* 0xffffffa8000c7947 */ /* 0x000fea000383ffff */
.L_x_54:
[----:B------:R-:W-:-:S07]  /*8600*/  MOV R0, UR5 ;  /* 0x0000000500007c02 */ /* 0x000fce0008000f00 */
.L_x_150:
[----:B-1----:R1:W2:Y:S02]  /*8610*/  SYNCS.PHASECHK.TRANS64.TRYWAIT P0, [R0+URZ], R3 ;  /* 0x00000003000075a7 */ /* 0x0022a400080011ff */
[----:B--2---:R-:W-:Y:S05]  /*8620*/  @!P0 NANOSLEEP.SYNCS 0x989680 ;  /* 0x009896800000895d */ /* 0x004fea0003900000 */
[----:B------:R-:W2:Y:S02]  /*8630*/  @!P0 SYNCS.PHASECHK.TRANS64 P0, [R0+URZ], R3 ;  /* 0x00000003000085a7 */ /* 0x000ea400080010ff */
[----:B--2---:R-:W-:Y:S05]  /*8640*/  @!P0 BRA `(.L_x_150) ;  /* 0xfffffffc00f08947 */ /* 0x004fea000383ffff */
[----:B------:R-:W-:Y:S05]  /*8650*/  BRA `(.L_x_151) ;  /* 0xffffffa800187947 */ /* 0x000fea000383ffff */
.L_x_55:
[----:B------:R-:W-:-:S07]  /*8660*/  MOV R0, UR5 ;  /* 0x0000000500007c02 */ /* 0x000fce0008000f00 */
.L_x_152:
[----:B-1----:R1:W2:Y:S02]  /*8670*/  SYNCS.PHASECHK.TRANS64.TRYWAIT P0, [R0+URZ], R3 ;  /* 0x00000003000075a7 */ /* 0x0022a400080011ff */
[----:B--2---:R-:W-:Y:S05]  /*8680*/  @!P0 NANOSLEEP.SYNCS 0x989680 ;  /* 0x009896800000895d */ /* 0x004fea0003900000 */
[----:B------:R-:W2:Y:S02]  /*8690*/  @!P0 SYNCS.PHASECHK.TRANS64 P0, [R0+URZ], R3 ;  /* 0x00000003000085a7 */ /* 0x000ea400080010ff */
[----:B--2---:R-:W-:Y:S05]  /*86a0*/  @!P0 BRA `(.L_x_152) ;  /* 0xfffffffc00f08947 */ /* 0x004fea000383ffff */
[----:B------:R-:W-:Y:S05]  /*86b0*/  BRA `(.L_x_153) ;  /* 0xffffffa800247947 */ /* 0x000fea000383ffff */
.L_x_56:
[----:B------:R-:W-:-:S07]  /*86c0*/  MOV R0, UR5 ;  /* 0x0000000500007c02 */ /* 0x000fce0008000f00 */
.L_x_154:
[----:B-1----:R1:W2:Y:S02]  /*86d0*/  SYNCS.PHASECHK.TRANS64.TRYWAIT P0, [R0+URZ], R3 ;  /* 0x00000003000075a7 */ /* 0x0022a400080011ff */
[----:B--2---:R-:W-:Y:S05]  /*86e0*/  @!P0 NANOSLEEP.SYNCS 0x989680 ;  /* 0x009896800000895d */ /* 0x004fea0003900000 */
[----:B------:R-:W2:Y:S02]  /*86f0*/  @!P0 SYNCS.PHASECHK.TRANS64 P0, [R0+URZ], R3 ;  /* 0x00000003000085a7 */ /* 0x000ea400080010ff */
[----:B--2---:R-:W-:Y:S05]  /*8700*/  @!P0 BRA `(.L_x_154) ;  /* 0xfffffffc00f08947 */ /* 0x004fea000383ffff */
[----:B------:R-:W-:Y:S05]  /*8710*/  BRA `(.L_x_155) ;  /* 0xffffffa800307947 */ /* 0x000fea000383ffff */
.L_x_57:
[----:B------:R-:W-:-:S07]  /*8720*/  MOV R0, UR5 ;  /* 0x0000000500007c02 */ /* 0x000fce0008000f00 */
.L_x_156:
[----:B-1----:R1:W2:Y:S02]  /*8730*/  SYNCS.PHASECHK.TRANS64.TRYWAIT P0, [R0+URZ], R3 ;  /* 0x00000003000075a7 */ /* 0x0022a400080011ff */
[----:B--2---:R-:W-:Y:S05]  /*8740*/  @!P0 NANOSLEEP.SYNCS 0x989680 ;  /* 0x009896800000895d */ /* 0x004fea0003900000 */
[----:B------:R-:W2:Y:S02]  /*8750*/  @!P0 SYNCS.PHASECHK.TRANS64 P0, [R0+URZ], R3 ;  /* 0x00000003000085a7 */ /* 0x000ea400080010ff */
[----:B--2---:R-:W-:Y:S05]  /*8760*/  @!P0 BRA `(.L_x_156) ;  /* 0xfffffffc00f08947 */ /* 0x004fea000383ffff */
[----:B------:R-:W-:Y:S05]  /*8770*/  BRA `(.L_x_157) ;  /* 0xffffffa8003c7947 */ /* 0x000fea000383ffff */
.L_x_58:
[----:B------:R-:W-:-:S07]  /*8780*/  MOV R0, UR5 ;  /* 0x0000000500007c02 */ /* 0x000fce0008000f00 */
.L_x_158:
[----:B-1----:R1:W2:Y:S02]  /*8790*/  SYNCS.PHASECHK.TRANS64.TRYWAIT P0, [R0+URZ], R3 ;  /* 0x00000003000075a7 */ /* 0x0022a400080011ff */
[----:B--2---:R-:W-:Y:S05]  /*87a0*/  @!P0 NANOSLEEP.SYNCS 0x989680 ;  /* 0x009896800000895d */ /* 0x004fea0003900000 */
[----:B------:R-:W2:Y:S02]  /*87b0*/  @!P0 SYNCS.PHASECHK.TRANS64 P0, [R0+URZ], R3 ;  /* 0x00000003000085a7 */ /* 0x000ea400080010ff */
[----:B--2---:R-:W-:Y:S05]  /*87c0*/  @!P0 BRA `(.L_x_158) ;  /* 0xfffffffc00f08947 */ /* 0x004fea000383ffff */
[----:B------:R-:W-:Y:S05]  /*87d0*/  BRA `(.L_x_159) ;  /* 0xffffffa800487947 */ /* 0x000fea000383ffff */
.L_x_59:
[----:B------:R-:W-:-:S07]  /*87e0*/  MOV R0, UR5 ;  /* 0x0000000500007c02 */ /* 0x000fce0008000f00 */
.L_x_160:
[----:B-1----:R1:W2:Y:S02]  /*87f0*/  SYNCS.PHASECHK.TRANS64.TRYWAIT P0, [R0+URZ], R3 ;  /* 0x00000003000075a7 */ /* 0x0022a400080011ff */
[----:B--2---:R-:W-:Y:S05]  /*8800*/  @!P0 NANOSLEEP.SYNCS 0x989680 ;  /* 0x009896800000895d */ /* 0x004fea0003900000 */
[----:B------:R-:W2:Y:S02]  /*8810*/  @!P0 SYNCS.PHASECHK.TRANS64 P0, [R0+URZ], R3 ;  /* 0x00000003000085a7 */ /* 0x000ea400080010ff */
[----:B--2---:R-:W-:Y:S05]  /*8820*/  @!P0 BRA `(.L_x_160) ;  /* 0xfffffffc00f08947 */ /* 0x004fea000383ffff */
[----:B------:R-:W-:Y:S05]  /*8830*/  BRA `(.L_x_161) ;  /* 0xffffffa800547947 */ /* 0x000fea000383ffff */
.L_x_62:
[----:B-1----:R1:W2:Y:S02]  /*8840*/  SYNCS.PHASECHK.TRANS64.TRYWAIT P0, [R2+URZ+0x1a0], R5 ;  /* 0x0001a005020075a7 */ /* 0x0022a400080011ff */
[----:B--2---:R-:W-:Y:S05]  /*8850*/  @!P0 NANOSLEEP.SYNCS 0x989680 ;  /* 0x009896800000895d */ /* 0x004fea0003900000 */
[----:B------:R-:W2:Y:S02]  /*8860*/  @!P0 SYNCS.PHASECHK.TRANS64 P0, [R2+URZ+0x1a0], R5 ;  /* 0x0001a005020085a7 */ /* 0x000ea400080010ff */
[----:B--2---:R-:W-:Y:S05]  /*8870*/  @!P0 BRA `(.L_x_62) ;  /* 0xfffffffc00f08947 */ /* 0x004fea000383ffff */
[----:B------:R-:W-:Y:S05]  /*8880*/  BRA `(.L_x_162) ;  /* 0xffffffa800b87947 */ /* 0x000fea000383ffff */
.L_x_63:
[----:B------:R-:W-:-:S07]  /*8890*/  MOV R2, UR4 ;  /* 0x0000000400027c02 */ /* 0x000fce0008000f00 */
.L_x_163:
[----:B-1----:R1:W2:Y:S02]  /*88a0*/  SYNCS.PHASECHK.TRANS64.TRYWAIT P0, [R2+URZ+0x150], R5 ;  /* 0x00015005020075a7 */ /* 0x0022a400080011ff */
[----:B--2---:R-:W-:Y:S05]  /*88b0*/  @!P0 NANOSLEEP.SYNCS 0x989680 ;  /* 0x009896800000895d */ /* 0x004fea0003900000 */
[----:B------:R-:W2:Y:S02]  /*88c0*/  @!P0 SYNCS.PHASECHK.TRANS64 P0, [R2+URZ+0x150], R5 ;  /* 0x00015005020085a7 */ /* 0x000ea400080010ff */
[----:B--2---:R-:W-:Y:S05]  /*88d0*/  @!P0 BRA `(.L_x_163) ;  /* 0xfffffffc00f08947 */ /* 0x004fea000383ffff */
[----:B------:R-:W-:Y:S05]  /*88e0*/  BRA `(.L_x_164) ;  /* 0xffffffa800c87947 */ /* 0x000fea000383ffff */
.L_x_64:
[----:B-1----:R1:W2:Y:S02]  /*88f0*/  SYNCS.PHASECHK.TRANS64.TRYWAIT P1, [R2+URZ+0x140], R5 ;  /* 0x00014005020075a7 */ /* 0x0022a400080211ff */
[----:B--2---:R-:W-:Y:S05]  /*8900*/  @!P1 NANOSLEEP.SYNCS 0x989680 ;  /* 0x009896800000995d */ /* 0x004fea0003900000 */
[----:B------:R-:W2:Y:S02]  /*8910*/  @!P1 SYNCS.PHASECHK.TRANS64 P1, [R2+URZ+0x140], R5 ;  /* 0x00014005020095a7 */ /* 0x000ea400080210ff */
[----:B--2---:R-:W-:Y:S05]  /*8920*/  @!P1 BRA `(.L_x_64) ;  /* 0xfffffffc00f09947 */ /* 0x004fea000383ffff */
[----:B------:R-:W-:Y:S05]  /*8930*/  BRA `(.L_x_165) ;  /* 0xffffffa800f87947 */ /* 0x000fea000383ffff */
.L_x_67:
[----:B------:R-:W-:-:S07]  /*8940*/  MOV R0, UR4 ;  /* 0x0000000400007c02 */ /* 0x000fce0008000f00 */
.L_x_166:
[----:B-1----:R1:W2:Y:S02]  /*8950*/  SYNCS.PHASECHK.TRANS64.TRYWAIT P0, [R0+URZ+0x150], R3 ;  /* 0x00015003000075a7 */ /* 0x0022a400080011ff */
[----:B--2---:R-:W-:Y:S05]  /*8960*/  @!P0 NANOSLEEP.SYNCS 0x989680 ;  /* 0x009896800000895d */ /* 0x004fea0003900000 */
[----:B------:R-:W2:Y:S02]  /*8970*/  @!P0 SYNCS.PHASECHK.TRANS64 P0, [R0+URZ+0x150], R3 ;  /* 0x00015003000085a7 */ /* 0x000ea400080010ff */
[----:B--2---:R-:W-:Y:S05]  /*8980*/  @!P0 BRA `(.L_x_166) ;  /* 0xfffffffc00f08947 */ /* 0x004fea000383ffff */
[----:B------:R-:W-:Y:S05]  /*8990*/  BRA `(.L_x_66) ;  /* 0xffffffac004c7947 */ /* 0x000fea000383ffff */
.L_x_74:
[----:B-1----:R1:W2:Y:S02]  /*89a0*/  SYNCS.PHASECHK.TRANS64.TRYWAIT P1, [R0+URZ+0x140], R5 ;  /* 0x00014005000075a7 */ /* 0x0022a400080211ff */
[----:B--2---:R-:W-:Y:S05]  /*89b0*/  @!P1 NANOSLEEP.SYNCS 0x989680 ;  /* 0x009896800000995d */ /* 0x004fea0003900000 */
[----:B------:R-:W2:Y:S02]  /*89c0*/  @!P1 SYNCS.PHASECHK.TRANS64 P1, [R0+URZ+0x140], R5 ;  /* 0x00014005000095a7 */ /* 0x000ea400080210ff */
[----:B--2---:R-:W-:Y:S05]  /*89d0*/  @!P1 BRA `(.L_x_74) ;  /* 0xfffffffc00f09947 */ /* 0x004fea000383ffff */
[----:B------:R-:W-:Y:S05]  /*89e0*/  BRA `(.L_x_167) ;  /* 0xffffffb000b47947 */ /* 0x000fea000383ffff */
.L_x_75:
[----:B------:R-:W-:-:S07]  /*89f0*/  MOV R3, UR23 ;  /* 0x0000001700037c02 */ /* 0x000fce0008000f00 */
.L_x_168:
[----:B-1----:R1:W2:Y:S02]  /*8a00*/  SYNCS.PHASECHK.TRANS64.TRYWAIT P0, [R3+URZ+0x180], R0 ;  /* 0x00018000030075a7 */ /* 0x0022a400080011ff */
[----:B--2---:R-:W-:Y:S05]  /*8a10*/  @!P0 NANOSLEEP.SYNCS 0x989680 ;  /* 0x009896800000895d */ /* 0x004fea0003900000 */
[----:B------:R-:W2:Y:S02]  /*8a20*/  @!P0 SYNCS.PHASECHK.TRANS64 P0, [R3+URZ+0x180], R0 ;  /* 0x00018000030085a7 */ /* 0x000ea400080010ff */
[----:B--2---:R-:W-:Y:S05]  /*8a30*/  @!P0 BRA `(.L_x_168) ;  /* 0xfffffffc00f08947 */ /* 0x004fea000383ffff */
[----:B------:R-:W-:Y:S05]  /*8a40*/  BRA `(.L_x_169) ;  /* 0xffffffb400047947 */ /* 0x000fea000383ffff */
.L_x_78:
[----:B------:R-:W-:Y:S07]  /*8a50*/  MOV R0, UR5 ;  /* 0x0000000500007c02 */ /* 0x000fee0008000f00 */
.L_x_170:
[----:B-1----:R1:W2:Y:S02]  /*8a60*/  SYNCS.PHASECHK.TRANS64.TRYWAIT P0, [R0+URZ], R3 ;  /* 0x00000003000075a7 */ /* 0x0022a400080011ff */
[----:B--2---:R-:W-:Y:S05]  /*8a70*/  @!P0 NANOSLEEP.SYNCS 0x989680 ;  /* 0x009896800000895d */ /* 0x004fea0003900000 */
[----:B------:R-:W2:Y:S02]  /*8a80*/  @!P0 SYNCS.PHASECHK.TRANS64 P0, [R0+URZ], R3 ;  /* 0x00000003000085a7 */ /* 0x000ea400080010ff */
[----:B--2---:R-:W-:Y:S05]  /*8a90*/  @!P0 BRA `(.L_x_170) ;  /* 0xfffffffc00f08947 */ /* 0x004fea000383ffff */
[----:B------:R-:W-:Y:S05]  /*8aa0*/  BRA `(.L_x_77) ;  /* 0xffffffb400207947 */ /* 0x000fea000383ffff */
.L_x_81:
[----:B------:R-:W-:-:S07]  /*8ab0*/  MOV R0, UR4 ;  /* 0x0000000400007c02 */ /* 0x000fce0008000f00 */
.L_x_171:
[----:B--2---:R2:W4:Y:S02]  /*8ac0*/  SYNCS.PHASECHK.TRANS64.TRYWAIT P0, [R0+URZ], R3 ;  /* 0x00000003000075a7 */ /* 0x00452400080011ff */
[----:B----4-:R-:W-:Y:S05]  /*8ad0*/  @!P0 NANOSLEEP.SYNCS 0x989680 ;  /* 0x009896800000895d */ /* 0x010fea0003900000 */
[----:B------:R-:W4:Y:S02]  /*8ae0*/  @!P0 SYNCS.PHASECHK.TRANS64 P0, [R0+URZ], R3 ;  /* 0x00000003000085a7 */ /* 0x000f2400080010ff */
[----:B----4-:R-:W-:Y:S05]  /*8af0*/  @!P0 BRA `(.L_x_171) ;  /* 0xfffffffc00f08947 */ /* 0x010fea000383ffff */
[----:B------:R-:W-:Y:S05]  /*8b00*/  BRA `(.L_x_172) ;  /* 0xffffffb400d47947 */ /* 0x000fea000383ffff */
.L_x_82:
[----:B------:R-:W-:-:S07]  /*8b10*/  MOV R0, UR5 ;  /* 0x0000000500007c02 */ /* 0x000fce0008000f00 */
.L_x_173:
[----:B-1----:R1:W2:Y:S02]  /*8b20*/  SYNCS.PHASECHK.TRANS64.TRYWAIT P0, [R0+URZ], R3 ;  /* 0x00000003000075a7 */ /* 0x0022a400080011ff */
[----:B--2---:R-:W-:Y:S05]  /*8b30*/  @!P0 NANOSLEEP.SYNCS 0x989680 ;  /* 0x009896800000895d */ /* 0x004fea0003900000 */
[----:B------:R-:W2:Y:S02]  /*8b40*/  @!P0 SYNCS.PHASECHK.TRANS64 P0, [R0+URZ], R3 ;  /* 0x00000003000085a7 */ /* 0x000ea400080010ff */
[----:B--2---:R-:W-:Y:S05]  /*8b50*/  @!P0 BRA `(.L_x_173) ;  /* 0xfffffffc00f08947 */ /* 0x004fea000383ffff */
[----:B------:R-:W-:Y:S05]  /*8b60*/  BRA `(.L_x_174) ;  /* 0xffffffb400e07947 */ /* 0x000fea000383ffff */
.L_x_83:
[----:B------:R-:W-:-:S07]  /*8b70*/  MOV R0, UR5 ;  /* 0x0000000500007c02 */ /* 0x000fce0008000f00 */
.L_x_175:
[----:B-1----:R1:W2:Y:S02]  /*8b80*/  SYNCS.PHASECHK.TRANS64.TRYWAIT P0, [R0+URZ], R3 ;  /* 0x00000003000075a7 */ /* 0x0022a400080011ff */
[----:B--2---:R-:W-:Y:S05]  /*8b90*/  @!P0 NANOSLEEP.SYNCS 0x989680 ;  /* 0x009896800000895d */ /* 0x004fea0003900000 */
[----:B------:R-:W2:Y:S02]  /*8ba0*/  @!P0 SYNCS.PHASECHK.TRANS64 P0, [R0+URZ], R3 ;  /* 0x00000003000085a7 */ /* 0x000ea400080010ff */
[----:B--2---:R-:W-:Y:S05]  /*8bb0*/  @!P0 BRA `(.L_x_175) ;  /* 0xfffffffc00f08947 */ /* 0x004fea000383ffff */
[----:B------:R-:W-:Y:S05]  /*8bc0*/  BRA `(.L_x_176) ;  /* 0xffffffb400ec7947 */ /* 0x000fea000383ffff */
.L_x_84:
[----:B------:R-:W-:-:S07]  /*8bd0*/  MOV R0, UR4 ;  /* 0x0000000400007c02 */ /* 0x000fce0008000f00 */
.L_x_177:
[----:B-1----:R1:W2:Y:S02]  /*8be0*/  SYNCS.PHASECHK.TRANS64.TRYWAIT P0, [R0+URZ], R3 ;  /* 0x00000003000075a7 */ /* 0x0022a400080011ff */
[----:B--2---:R-:W-:Y:S05]  /*8bf0*/  @!P0 NANOSLEEP.SYNCS 0x989680 ;  /* 0x009896800000895d */ /* 0x004fea0003900000 */
[----:B------:R-:W2:Y:S02]  /*8c00*/  @!P0 SYNCS.PHASECHK.TRANS64 P0, [R0+URZ], R3 ;  /* 0x00000003000085a7 */ /* 0x000ea400080010ff */
[----:B--2---:R-:W-:Y:S05]  /*8c10*/  @!P0 BRA `(.L_x_177) ;  /* 0xfffffffc00f08947 */ /* 0x004fea000383ffff */
[----:B------:R-:W-:Y:S05]  /*8c20*/  BRA `(.L_x_178) ;  /* 0xffffffb400f87947 */ /* 0x000fea000383ffff */
.L_x_89:
[----:B--2---:R2:W4:Y:S02]  /*8c30*/  SYNCS.PHASECHK.TRANS64.TRYWAIT P0, [R12+URZ+0x140], R9 ;  /* 0x000140090c0075a7 */ /* 0x00452400080011ff */
[----:B----4-:R-:W-:Y:S05]  /*8c40*/  @!P0 NANOSLEEP.SYNCS 0x989680 ;  /* 0x009896800000895d */ /* 0x010fea0003900000 */
[----:B------:R-:W4:Y:S02]  /*8c50*/  @!P0 SYNCS.PHASECHK.TRANS64 P0, [R12+URZ+0x140], R9 ;  /* 0x000140090c0085a7 */ /* 0x000f2400080010ff */
[----:B----4-:R-:W-:Y:S05]  /*8c60*/  @!P0 BRA `(.L_x_89) ;  /* 0xfffffffc00f08947 */ /* 0x010fea000383ffff */
[----:B------:R-:W-:Y:S05]  /*8c70*/  BRA `(.L_x_179) ;  /* 0xffffffbc00187947 */ /* 0x000fea000383ffff */
.L_x_92:
[----:B------:R-:W-:Y:S07]  /*8c80*/  MOV R0, UR21 ;  /* 0x0000001500007c02 */ /* 0x000fee0008000f00 */
.L_x_180:
[----:B--2---:R2:W3:Y:S02]  /*8c90*/  SYNCS.PHASECHK.TRANS64.TRYWAIT P2, [R0+URZ+0x138], R11 ;  /* 0x0001380b000075a7 */ /* 0x0044e400080411ff */
[----:B---3--:R-:W-:Y:S05]  /*8ca0*/  @!P2 NANOSLEEP.SYNCS 0x989680 ;  /* 0x009896800000a95d */ /* 0x008fea0003900000 */
[----:B------:R-:W3:Y:S02]  /*8cb0*/  @!P2 SYNCS.PHASECHK.TRANS64 P2, [R0+URZ+0x138], R11 ;  /* 0x0001380b0000a5a7 */ /* 0x000ee400080410ff */
[----:B---3--:R-:W-:Y:S05]  /*8cc0*/  @!P2 BRA `(.L_x_180) ;  /* 0xfffffffc00f0a947 */ /* 0x008fea000383ffff */
[----:B------:R-:W-:Y:S05]  /*8cd0*/  BRA `(.L_x_91) ;  /* 0xffffffc000807947 */ /* 0x000fea000383ffff */
.L_x_95:
[----:B--2---:R-:W-:Y:S07]  /*8ce0*/  MOV R0, UR21 ;  /* 0x0000001500007c02 */ /* 0x004fee0008000f00 */
.L_x_181:
[----:B--2---:R2:W3:Y:S02]  /*8cf0*/  SYNCS.PHASECHK.TRANS64.TRYWAIT P0, [R0+URZ+0x120], R9 ;  /* 0x00012009000075a7 */ /* 0x0044e400080011ff */
[----:B---3--:R-:W-:Y:S05]  /*8d00*/  @!P0 NANOSLEEP.SYNCS 0x989680 ;  /* 0x009896800000895d */ /* 0x008fea0003900000 */
[----:B------:R-:W3:Y:S02]  /*8d10*/  @!P0 SYNCS.PHASECHK.TRANS64 P0, [R0+URZ+0x120], R9 ;  /* 0x00012009000085a7 */ /* 0x000ee400080010ff */
[----:B---3--:R-:W-:Y:S05]  /*8d20*/  @!P0 BRA `(.L_x_181) ;  /* 0xfffffffc00f08947 */ /* 0x008fea000383ffff */
[----:B------:R-:W-:Y:S05]  /*8d30*/  BRA `(.L_x_182) ;  /* 0xffffffc000dc7947 */ /* 0x000fea000383ffff */
.L_x_96:
[----:B------:R-:W-:Y:S07]  /*8d40*/  MOV R0, UR21 ;  /* 0x0000001500007c02 */ /* 0x000fee0008000f00 */
.L_x_183:
[----:B--2---:R2:W3:Y:S02]  /*8d50*/  SYNCS.PHASECHK.TRANS64.TRYWAIT P0, [R0+URZ+0x128], R9 ;  /* 0x00012809000075a7 */ /* 0x0044e400080011ff */
[----:B---3--:R-:W-:Y:S05]  /*8d60*/  @!P0 NANOSLEEP.SYNCS 0x989680 ;  /* 0x009896800000895d */ /* 0x008fea0003900000 */
[----:B------:R-:W3:Y:S02]  /*8d70*/  @!P0 SYNCS.PHASECHK.TRANS64 P0, [R0+URZ+0x128], R9 ;  /* 0x00012809000085a7 */ /* 0x000ee400080010ff */
[----:B---3--:R-:W-:Y:S05]  /*8d80*/  @!P0 BRA `(.L_x_183) ;  /* 0xfffffffc00f08947 */ /* 0x008fea000383ffff */
[----:B------:R-:W-:Y:S05]  /*8d90*/  BRA `(.L_x_184) ;  /* 0xffffffc400147947 */ /* 0x000fea000383ffff */
.L_x_98:
[----:B------:R-:W-:-:S07]  /*8da0*/  MOV R0, UR21 ;  /* 0x0000001500007c02 */ /* 0x000fce0008000f00 */
.L_x_185:
[----:B---3--:R3:W4:Y:S02]  /*8db0*/  SYNCS.PHASECHK.TRANS64.TRYWAIT P0, [R0+URZ+0x120], R3 ;  /* 0x00012003000075a7 */ /* 0x00872400080011ff */
[----:B----4-:R-:W-:Y:S05]  /*8dc0*/  @!P0 NANOSLEEP.SYNCS 0x989680 ;  /* 0x009896800000895d */ /* 0x010fea0003900000 */
[----:B------:R-:W4:Y:S02]  /*8dd0*/  @!P0 SYNCS.PHASECHK.TRANS64 P0, [R0+URZ+0x120], R3 ;  /* 0x00012003000085a7 */ /* 0x000f2400080010ff */
[----:B----4-:R-:W-:Y:S05]  /*8de0*/  @!P0 BRA `(.L_x_185) ;  /* 0xfffffffc00f08947 */ /* 0x010fea000383ffff */
[----:B------:R-:W-:Y:S05]  /*8df0*/  BRA `(.L_x_186) ;  /* 0xffffffc400847947 */ /* 0x000fea000383ffff */
.L_x_100:
[----:B-1----:R1:W2:Y:S02]  /*8e00*/  SYNCS.PHASECHK.TRANS64.TRYWAIT P0, [R3+URZ+0x140], R0 ;  /* 0x00014000030075a7 */ /* 0x0022a400080011ff */
[----:B--2---:R-:W-:Y:S05]  /*8e10*/  @!P0 NANOSLEEP.SYNCS 0x989680 ;  /* 0x009896800000895d */ /* 0x004fea0003900000 */
[----:B------:R-:W2:Y:S02]  /*8e20*/  @!P0 SYNCS.PHASECHK.TRANS64 P0, [R3+URZ+0x140], R0 ;  /* 0x00014000030085a7 */ /* 0x000ea400080010ff */
[----:B--2---:R-:W-:Y:S05]  /*8e30*/  @!P0 BRA `(.L_x_100) ;  /* 0xfffffffc00f08947 */ /* 0x004fea000383ffff */
[----:B------:R-:W-:Y:S05]  /*8e40*/  BRA `(.L_x_187) ;  /* 0xffffffc8004c7947 */ /* 0x000fea000383ffff */
.L_x_111:
[----:B--2---:R2:W1:Y:S02]  /*8e50*/  SYNCS.PHASECHK.TRANS64.TRYWAIT P1, [R2+URZ+0x110], R5 ;  /* 0x00011005020075a7 */ /* 0x00446400080211ff */
[----:B-1----:R-:W-:Y:S05]  /*8e60*/  @!P1 NANOSLEEP.SYNCS 0x989680 ;  /* 0x009896800000995d */ /* 0x002fea0003900000 */
[----:B------:R-:W1:Y:S02]  /*8e70*/  @!P1 SYNCS.PHASECHK.TRANS64 P1, [R2+URZ+0x110], R5 ;  /* 0x00011005020095a7 */ /* 0x000e6400080210ff */
[----:B-1----:R-:W-:Y:S05]  /*8e80*/  @!P1 BRA `(.L_x_111) ;  /* 0xfffffffc00f09947 */ /* 0x002fea000383ffff */
[----:B------:R-:W-:Y:S05]  /*8e90*/  BRA `(.L_x_110) ;  /* 0xffffffd400c07947 */ /* 0x000fea000383ffff */
.L_x_113:
[----:B--2---:R2:W4:Y:S02]  /*8ea0*/  SYNCS.PHASECHK.TRANS64.TRYWAIT P0, [R100+URZ+0x160], R3 ;  /* 0x00016003640075a7 */ /* 0x00452400080011ff */
[----:B----4-:R-:W-:Y:S05]  /*8eb0*/  @!P0 NANOSLEEP.SYNCS 0x989680 ;  /* 0x009896800000895d */ /* 0x010fea0003900000 */
[----:B------:R-:W4:Y:S02]  /*8ec0*/  @!P0 SYNCS.PHASECHK.TRANS64 P0, [R100+URZ+0x160], R3 ;  /* 0x00016003640085a7 */ /* 0x000f2400080010ff */
[----:B----4-:R-:W-:Y:S05]  /*8ed0*/  @!P0 BRA `(.L_x_113) ;  /* 0xfffffffc00f08947 */ /* 0x010fea000383ffff */
[----:B------:R-:W-:Y:S05]  /*8ee0*/  BRA `(.L_x_112) ;  /* 0xffffffd800107947 */ /* 0x000fea000383ffff */
.L_x_121:
[----:B---3--:R3:W4:Y:S02]  /*8ef0*/  SYNCS.PHASECHK.TRANS64.TRYWAIT P0, [R109+URZ+0x110], R4 ;  /* 0x000110046d0075a7 */ /* 0x00872400080011ff */
[----:B----4-:R-:W-:Y:S05]  /*8f00*/  @!P0 NANOSLEEP.SYNCS 0x989680 ;  /* 0x009896800000895d */ /* 0x010fea0003900000 */
[----:B------:R-:W4:Y:S02]  /*8f10*/  @!P0 SYNCS.PHASECHK.TRANS64 P0, [R109+URZ+0x110], R4 ;  /* 0x000110046d0085a7 */ /* 0x000f2400080010ff */
[----:B----4-:R-:W-:Y:S05]  /*8f20*/  @!P0 BRA `(.L_x_121) ;  /* 0xfffffffc00f08947 */ /* 0x010fea000383ffff */
[----:B------:R-:W-:Y:S05]  /*8f30*/  BRA `(.L_x_120) ;  /* 0xffffffe400047947 */ /* 0x000fea000383ffff */
        .weak           $__internal_0_$__cuda_sm10x_tcgen05_guardrail_trap_col_being_dealloced_not_returned_by_alloc
        .type           $__internal_0_$__cuda_sm10x_tcgen05_guardrail_trap_col_being_dealloced_not_returned_by_alloc,@function
        .size           $__internal_0_$__cuda_sm10x_tcgen05_guardrail_trap_col_being_dealloced_not_returned_by_alloc,($__internal_1_$__cuda_sm10x_tcgen05_guardrail_trap_phase_invalid_during_alloc - $__internal_0_$__cuda_sm10x_tcgen05_guardrail_trap_col_being_dealloced_not_returned_by_alloc)
$__internal_0_$__cuda_sm10x_tcgen05_guardrail_trap_col_being_dealloced_not_returned_by_alloc:
[----:B------:R-:W-:Y:S05]  /*8f40*/  BPT.TRAP 0x1 ;  /* 0x000000040000795c */ /* 0x000fea0000300000 */
[----:B------:R-:W-:-:S04]  /*8f50*/  HFMA2 R3, -RZ, RZ, 0, 0 ;  /* 0x00000000ff037431 */ /* 0x000fc800000001ff */
[----:B------:R-:W-:Y:S05]  /*8f60*/  RET.REL.NODEC R2 `(_ZN7cutlass13device_kernelINS_4gemm6kernel13GemmUniversalIN4cute5tupleIJiiiiEEENS1_10collective13CollectiveMmaINS1_35MainloopSm100TmaUmmaWarpSpecializedILi17ELi2ELi4ENS5_IJNS4_1CILi1EEENSA_ILi4EEESB_EEEEENS5_IJNSA_ILi64EEENSA_ILi128EEESF_EEENS_12float_e4m3_tENS5_IJlSB_lEEESI_SJ_NS4_8TiledMMAINS4_8MMA_AtomIJNS4_10MMA_TraitsINS4_19SM100_MMA_F8F6F4_SSEJSI_SI_fSF_SG_NS4_17integral_constantINS4_4UMMA5MajorELSQ_0EEESR_NSO_INSP_7ScaleInELSS_0EEEST_EEEEEENS4_6LayoutINS5_IJSB_SB_SB_EEENS5_IJNSA_ILi0EEESY_SY_EEEEENS5_IJNS4_10UnderscoreES11_S11_EEEEENS4_23SM90_TMA_LOAD_MULTICASTENS4_14ComposedLayoutINS4_7SwizzleILi2ELi4ELi3EEENS4_18smem_ptr_flag_bitsILi8EEENSW_INS5_IJNSA_ILi8EEESF_EEENS5_IJSF_SB_EEEEEEEvNS4_8identityENS4_13SM90_TMA_LOADES1E_vS1F_EENS_8epilogue10collective18CollectiveEpilogueINS1I_23Sm100TmaWarpSpecializedILi2ELi2ELi32ELb0ELb0EEEJSH_NS5_IJNSW_ISF_SB_EES1N_EEESI_SJ_SI_SJ_NS1I_6fusion15FusionCallbacksIS1M_NS1P_17LinearCombinationISI_fSI_fLNS_15FloatRoundStyleE2EEESH_S1O_JEEENS4_5SM1004TMEM4LOAD26SM100_TMEM_LOAD_16dp32b32xES1G_S1E_NS4_39AutoVectorizingCopyWithAssumedAlignmentILi128EEENS4_14SM90_TMA_STOREES1E_S20_S20_EEEvvEEEEvNT_6ParamsE) ;  /* 0xffffff7002247950 */ /* 0x000fea0003c3ffff */
        .weak           $__internal_1_$__cuda_sm10x_tcgen05_guardrail_trap_phase_invalid_during_alloc
        .type           $__internal_1_$__cuda_sm10x_tcgen05_guardrail_trap_phase_invalid_during_alloc,@function
        .size           $__internal_1_$__cuda_sm10x_tcgen05_guardrail_trap_phase_invalid_during_alloc,($__internal_2_$__cuda_sm10x_tcgen05_guardrail_trap_unallocated_columns_being_dealloced - $__internal_1_$__cuda_sm10x_tcgen05_guardrail_trap_phase_invalid_during_alloc)
$__internal_1_$__cuda_sm10x_tcgen05_guardrail_trap_phase_invalid_during_alloc:
[----:B------:R-:W-:Y:S05]  /*8f70*/  BPT.TRAP 0x1 ;  /* 0x000000040000795c */ /* 0x000fea0000300000 */
[----:B------:R-:W-:-:S04]  /*8f80*/  MOV R5, 0x0 ;  /* 0x0000000000057802 */ /* 0x000fc80000000f00 */
[----:B------:R-:W-:Y:S05]  /*8f90*/  RET.REL.NODEC R4 `(_ZN7cutlass13device_kernelINS_4gemm6kernel13GemmUniversalIN4cute5tupleIJiiiiEEENS1_10collective13CollectiveMmaINS1_35MainloopSm100TmaUmmaWarpSpecializedILi17ELi2ELi4ENS5_IJNS4_1CILi1EEENSA_ILi4EEESB_EEEEENS5_IJNSA_ILi64EEENSA_ILi128EEESF_EEENS_12float_e4m3_tENS5_IJlSB_lEEESI_SJ_NS4_8TiledMMAINS4_8MMA_AtomIJNS4_10MMA_TraitsINS4_19SM100_MMA_F8F6F4_SSEJSI_SI_fSF_SG_NS4_17integral_constantINS4_4UMMA5MajorELSQ_0EEESR_NSO_INSP_7ScaleInELSS_0EEEST_EEEEEENS4_6LayoutINS5_IJSB_SB_SB_EEENS5_IJNSA_ILi0EEESY_SY_EEEEENS5_IJNS4_10UnderscoreES11_S11_EEEEENS4_23SM90_TMA_LOAD_MULTICASTENS4_14ComposedLayoutINS4_7SwizzleILi2ELi4ELi3EEENS4_18smem_ptr_flag_bitsILi8EEENSW_INS5_IJNSA_ILi8EEESF_EEENS5_IJSF_SB_EEEEEEEvNS4_8identityENS4_13SM90_TMA_LOADES1E_vS1F_EENS_8epilogue10collective18CollectiveEpilogueINS1I_23Sm100TmaWarpSpecializedILi2ELi2ELi32ELb0ELb0EEEJSH_NS5_IJNSW_ISF_SB_EES1N_EEESI_SJ_SI_SJ_NS1I_6fusion15FusionCallbacksIS1M_NS1P_17LinearCombinationISI_fSI_fLNS_15FloatRoundStyleE2EEESH_S1O_JEEENS4_5SM1004TMEM4LOAD26SM100_TMEM_LOAD_16dp32b32xES1G_S1E_NS4_39AutoVectorizingCopyWithAssumedAlignmentILi128EEENS4_14SM90_TMA_STOREES1E_S20_S20_EEEvvEEEEvNT_6ParamsE) ;  /* 0xffffff7004187950 */ /* 0x000fea0003c3ffff */
        .weak           $__internal_2_$__cuda_sm10x_tcgen05_guardrail_trap_unallocated_columns_being_dealloced
        .type           $__internal_2_$__cuda_sm10x_tcgen05_guardrail_trap_unallocated_columns_being_dealloced,@function
        .size           $__internal_2_$__cuda_sm10x_tcgen05_guardrail_trap_unallocated_columns_being_dealloced,(.L_x_189 - $__internal_2_$__cuda_sm10x_tcgen05_guardrail_trap_unallocated_columns_being_dealloced)
$__internal_2_$__cuda_sm10x_tcgen05_guardrail_trap_unallocated_columns_being_dealloced:
[----:B------:R-:W-:Y:S05]  /*8fa0*/  BPT.TRAP 0x1 ;  /* 0x000000040000795c */ /* 0x000fea0000300000 */
[----:B------:R-:W-:-:S04]  /*8fb0*/  HFMA2 R3, -RZ, RZ, 0, 0 ;  /* 0x00000000ff037431 */ /* 0x000fc800000001ff */
[----:B------:R-:W-:Y:S05]  /*8fc0*/  RET.REL.NODEC R2 `(_ZN7cutlass13device_kernelINS_4gemm6kernel13GemmUniversalIN4cute5tupleIJiiiiEEENS1_10collective13CollectiveMmaINS1_35MainloopSm100TmaUmmaWarpSpecializedILi17ELi2ELi4ENS5_IJNS4_1CILi1EEENSA_ILi4EEESB_EEEEENS5_IJNSA_ILi64EEENSA_ILi128EEESF_EEENS_12float_e4m3_tENS5_IJlSB_lEEESI_SJ_NS4_8TiledMMAINS4_8MMA_AtomIJNS4_10MMA_TraitsINS4_19SM100_MMA_F8F6F4_SSEJSI_SI_fSF_SG_NS4_17integral_constantINS4_4UMMA5MajorELSQ_0EEESR_NSO_INSP_7ScaleInELSS_0EEEST_EEEEEENS4_6LayoutINS5_IJSB_SB_SB_EEENS5_IJNSA_ILi0EEESY_SY_EEEEENS5_IJNS4_10UnderscoreES11_S11_EEEEENS4_23SM90_TMA_LOAD_MULTICASTENS4_14ComposedLayoutINS4_7SwizzleILi2ELi4ELi3EEENS4_18smem_ptr_flag_bitsILi8EEENSW_INS5_IJNSA_ILi8EEESF_EEENS5_IJSF_SB_EEEEEEEvNS4_8identityENS4_13SM90_TMA_LOADES1E_vS1F_EENS_8epilogue10collective18CollectiveEpilogueINS1I_23Sm100TmaWarpSpecializedILi2ELi2ELi32ELb0ELb0EEEJSH_NS5_IJNSW_ISF_SB_EES1N_EEESI_SJ_SI_SJ_NS1I_6fusion15FusionCallbacksIS1M_NS1P_17LinearCombinationISI_fSI_fLNS_15FloatRoundStyleE2EEESH_S1O_JEEENS4_5SM1004TMEM4LOAD26SM100_TMEM_LOAD_16dp32b32xES1G_S1E_NS4_39AutoVectorizingCopyWithAssumedAlignmentILi128EEENS4_14SM90_TMA_STOREES1E_S20_S20_EEEvvEEEEvNT_6ParamsE) ;  /* 0xffffff70020c7950 */ /* 0x000fea0003c3ffff */
.L_x_188:
[----:B------:R-:W-:-:S00]  /*8fd0*/  BRA `(.L_x_188) ;  /* 0xfffffffc00fc7947 */ /* 0x000fc0000383ffff */
[----:B------:R-:W-:-:S00]  /*8fe0*/  NOP ;  /* 0x0000000000007918 */ /* 0x000fc00000000000 */
        /* <DEDUP_REMOVED lines=9> */
.L_x_189:


//--------------------- .nv.global.init           --------------------------
	.section	.nv.global.init,"aw",@progbits
.nv.global.init:
	.type		$str$27,@object
	.size		$str$27,($str$28 - $str$27)
$str$27:
        /*0000*/ 	.byte	0x28, 0x61, 0x64, 0x64, 0x72, 0x65, 0x73, 0x73, 0x20, 0x26, 0x20, 0x6d, 0x61, 0x73, 0x6b, 0x29
        /*0010*/ 	.byte	0x20, 0x3d, 0x3d, 0x20, 0x30, 0x00
	.type		$str$28,@object
	.size		$str$28,($str$26 - $str$28)
$str$28:
        /*0016*/ 	.byte	0x2f, 0x74, 0x6d, 0x70, 0x2f, 0x63, 0x75, 0x74, 0x6c, 0x61, 0x73, 0x73, 0x5f, 0x73, 0x77, 0x65
        /*0026*/ 	.byte	0x65, 0x70, 0x5f, 0x73, 0x72, 0x63, 0x2f, 0x69, 0x6e, 0x63, 0x6c, 0x75, 0x64, 0x65, 0x2f, 0x63
        /*0036*/ 	.byte	0x75, 0x74, 0x65, 0x2f, 0x70, 0x6f, 0x69, 0x6e, 0x74, 0x65, 0x72, 0x5f, 0x66, 0x6c, 0x61, 0x67
        /*0046*/ 	.byte	0x67, 0x65, 0x64, 0x2e, 0x68, 0x70, 0x70, 0x00
	.type		$str$26,@object
	.size		$str$26,($str$25 - $str$26)
$str$26:
        /*004e*/ 	.byte	0x2f, 0x74, 0x6d, 0x70, 0x2f, 0x63, 0x75, 0x74, 0x6c, 0x61, 0x73, 0x73, 0x5f, 0x73, 0x77, 0x65
        /*005e*/ 	.byte	0x65, 0x70, 0x5f, 0x73, 0x72, 0x63, 0x2f, 0x69, 0x6e, 0x63, 0x6c, 0x75, 0x64, 0x65, 0x2f, 0x63
        /*006e*/ 	.byte	0x75, 0x74, 0x65, 0x2f, 0x61, 0x74, 0x6f, 0x6d, 0x2f, 0x63, 0x6f, 0x70, 0x79, 0x5f, 0x74, 0x72
        /*007e*/ 	.byte	0x61, 0x69, 0x74, 0x73, 0x5f, 0x73, 0x6d, 0x31, 0x30, 0x30, 0x2e, 0x68, 0x70, 0x70, 0x00
	.type		$str$25,@object
	.size		$str$25,(__unnamed_1 - $str$25)
$str$25:
        /*008d*/ 	.byte	0x28, 0x28, 0x75, 0x69, 0x6e, 0x74, 0x33, 0x32, 0x5f, 0x74, 0x28, 0x74, 0x68, 0x72, 0x65, 0x61
        /*009d*/ 	.byte	0x64, 0x49, 0x64, 0x78, 0x2e, 0x78, 0x29, 0x20, 0x2f, 0x20, 0x33, 0x32, 0x29, 0x20, 0x25, 0x20
        /*00ad*/ 	.byte	0x34, 0x29, 0x20, 0x3d, 0x3d, 0x20, 0x28, 0x28, 0x28, 0x74, 0x6d, 0x65, 0x6d, 0x5f, 0x61, 0x64
        /*00bd*/ 	.byte	0x64, 0x72, 0x20, 0x3e, 0x3e, 0x20, 0x31, 0x36, 0x29, 0x20, 0x2f, 0x20, 0x33, 0x32, 0x29, 0x20
        /*00cd*/ 	.byte	0x25, 0x20, 0x34, 0x29, 0x00
	.type		__unnamed_1,@object
	.size		__unnamed_1,(__unnamed_2 - __unnamed_1)
__unnamed_1:
        /*00d2*/ 	.byte	0x61, 0x75, 0x74, 0x6f, 0x20, 0x63, 0x75, 0x74, 0x65, 0x3a, 0x3a, 0x61, 0x73, 0x5f, 0x70, 0x6f
        /* <DEDUP_REMOVED lines=24> */
        /*0262*/ 	.byte	0x3c, 0x34, 0x30, 0x39, 0x36, 0x3e, 0x3e, 0x3e, 0x3e, 0x5d, 0x00
	.type		__unnamed_2,@object
	.size		__unnamed_2,(.L_2 - __unnamed_2)
__unnamed_2:
        /* <DEDUP_REMOVED lines=40> */
        /*04ed*/ 	.byte	0x74, 0x65, 0x3a, 0x3a, 0x43, 0x3c, 0x30, 0x3e, 0x3e, 0x3e, 0x3e, 0x5d, 0x00
.L_2:


//--------------------- .nv.shared._ZN7cutlass13device_kernelINS_4gemm6kernel13GemmUniversalIN4cute5tupleIJiiiiEEENS1_10collective13CollectiveMmaINS1_35MainloopSm100TmaUmmaWarpSpecializedILi17ELi2ELi4ENS5_IJNS4_1CILi1EEENSA_ILi4EEESB_EEEEENS5_IJNSA_ILi64EEENSA_ILi128EEESF_EEENS_12float_e4m3_tENS5_IJlSB_lEEESI_SJ_NS4_8TiledMMAINS4_8MMA_AtomIJNS4_10MMA_TraitsINS4_19SM100_MMA_F8F6F4_SSEJSI_SI_fSF_SG_NS4_17integral_constantINS4_4UMMA5MajorELSQ_0EEESR_NSO_INSP_7ScaleInELSS_0EEEST_EEEEEENS4_6LayoutINS5_IJSB_SB_SB_EEENS5_IJNSA_ILi0EEESY_SY_EEEEENS5_IJNS4_10UnderscoreES11_S11_EEEEENS4_23SM90_TMA_LOAD_MULTICASTENS4_14ComposedLayoutINS4_7SwizzleILi2ELi4ELi3EEENS4_18smem_ptr_flag_bitsILi8EEENSW_INS5_IJNSA_ILi8EEESF_EEENS5_IJSF_SB_EEEEEEEvNS4_8identityENS4_13SM90_TMA_LOADES1E_vS1F_EENS_8epilogue10collective18CollectiveEpilogueINS1I_23Sm100TmaWarpSpecializedILi2ELi2ELi32ELb0ELb0EEEJSH_NS5_IJNSW_ISF_SB_EES1N_EEESI_SJ_SI_SJ_NS1I_6fusion15FusionCallbacksIS1M_NS1P_17LinearCombinationISI_fSI_fLNS_15FloatRoundStyleE2EEESH_S1O_JEEENS4_5SM1004TMEM4LOAD26SM100_TMEM_LOAD_16dp32b32xES1G_S1E_NS4_39AutoVectorizingCopyWithAssumedAlignmentILi128EEENS4_14SM90_TMA_STOREES1E_S20_S20_EEEvvEEEEvNT_6ParamsE --------------------------
	.section	.nv.shared._ZN7cutlass13device_kernelINS_4gemm6kernel13GemmUniversalIN4cute5tupleIJiiiiEEENS1_10collective13CollectiveMmaINS1_35MainloopSm100TmaUmmaWarpSpecializedILi17ELi2ELi4ENS5_IJNS4_1CILi1EEENSA_ILi4EEESB_EEEEENS5_IJNSA_ILi64EEENSA_ILi128EEESF_EEENS_12float_e4m3_tENS5_IJlSB_lEEESI_SJ_NS4_8TiledMMAINS4_8MMA_AtomIJNS4_10MMA_TraitsINS4_19SM100_MMA_F8F6F4_SSEJSI_SI_fSF_SG_NS4_17integral_constantINS4_4UMMA5MajorELSQ_0EEESR_NSO_INSP_7ScaleInELSS_0EEEST_EEEEEENS4_6LayoutINS5_IJSB_SB_SB_EEENS5_IJNSA_ILi0EEESY_SY_EEEEENS5_IJNS4_10UnderscoreES11_S11_EEEEENS4_23SM90_TMA_LOAD_MULTICASTENS4_14ComposedLayoutINS4_7SwizzleILi2ELi4ELi3EEENS4_18smem_ptr_flag_bitsILi8EEENSW_INS5_IJNSA_ILi8EEESF_EEENS5_IJSF_SB_EEEEEEEvNS4_8identityENS4_13SM90_TMA_LOADES1E_vS1F_EENS_8epilogue10collective18CollectiveEpilogueINS1I_23Sm100TmaWarpSpecializedILi2ELi2ELi32ELb0ELb0EEEJSH_NS5_IJNSW_ISF_SB_EES1N_EEESI_SJ_SI_SJ_NS1I_6fusion15FusionCallbacksIS1M_NS1P_17LinearCombinationISI_fSI_fLNS_15FloatRoundStyleE2EEESH_S1O_JEEENS4_5SM1004TMEM4LOAD26SM100_TMEM_LOAD_16dp32b32xES1G_S1E_NS4_39AutoVectorizingCopyWithAssumedAlignmentILi128EEENS4_14SM90_TMA_STOREES1E_S20_S20_EEEvvEEEEvNT_6ParamsE,"aw",@nobits
	.sectionflags	@""
	.align	16
	.zero		1024


//--------------------- .nv.shared.reserved.0     --------------------------
	.section	.nv.shared.reserved.0,"aw",@nobits
	.weak		__nv_reservedSMEM_offset_0_alias
	.size		__nv_reservedSMEM_offset_0_alias, 0, 64
	.other		__nv_reservedSMEM_offset_0_alias,@"STO_CUDA_RESERVED_SHARED STV_DEFAULT"
__nv_reservedSMEM_offset_0_alias:
	.zero		0
.nv.shared.reserved.0:
	.zero		64
	.weak		__nv_reservedSMEM_tcgen05_partition
	.type		__nv_reservedSMEM_tcgen05_partition,@object
	.size		__nv_reservedSMEM_tcgen05_partition,(.L_0 - __nv_reservedSMEM_tcgen05_partition)
__nv_reservedSMEM_tcgen05_partition:
	.zero		32
.L_0:


//--------------------- .nv.global                --------------------------
	.section	.nv.global,"aw",@nobits
.nv.global:
	.type		_ZN40_INTERNAL_0bb8d844_4_k_cu_380ea555_294634cute1_E,@object
	.size		_ZN40_INTERNAL_0bb8d844_4_k_cu_380ea555_294634cute1_E,(_ZN40_INTERNAL_0bb8d844_4_k_cu_380ea555_294634cuda3std3__45__cpo6cbeginE - _ZN40_INTERNAL_0bb8d844_4_k_cu_380ea555_294634cute1_E)
_ZN40_INTERNAL_0bb8d844_4_k_cu_380ea555_294634cute1_E:
	.zero		1
	.type		_ZN40_INTERNAL_0bb8d844_4_k_cu_380ea555_294634cuda3std3__45__cpo6cbeginE,@object
	.size		_ZN40_INTERNAL_0bb8d844_4_k_cu_380ea555_294634cuda3std3__45__cpo6cbeginE,(_ZN40_INTERNAL_0bb8d844_4_k_cu_380ea555_294634cuda3std3__48in_placeE - _ZN40_INTERNAL_0bb8d844_4_k_cu_380ea555_294634cuda3std3__45__cpo6cbeginE)
_ZN40_INTERNAL_0bb8d844_4_k_cu_380ea555_294634cuda3std3__45__cpo6cbeginE:
	.zero		1
	.type		_ZN40_INTERNAL_0bb8d844_4_k_cu_380ea555_294634cuda3std3__48in_placeE,@object
	.size		_ZN40_INTERNAL_0bb8d844_4_k_cu_380ea555_294634cuda3std3__48in_placeE,(_ZN40_INTERNAL_0bb8d844_4_k_cu_380ea555_294634cuda3std6ranges3__45__cpo9iter_moveE - _ZN40_INTERNAL_0bb8d844_4_k_cu_380ea555_294634cuda3std3__48in_placeE)
_ZN40_INTERNAL_0bb8d844_4_k_cu_380ea555_294634cuda3std3__48in_placeE:
	.zero		1
	.type		_ZN40_INTERNAL_0bb8d844_4_k_cu_380ea555_294634cuda3std6ranges3__45__cpo9iter_moveE,@object
	.size		_ZN40_INTERNAL_0bb8d844_4_k_cu_380ea555_294634cuda3std6ranges3__45__cpo9iter_moveE,(_ZN40_INTERNAL_0bb8d844_4_k_cu_380ea555_294634cuda3std3__45__cpo5beginE - _ZN40_INTERNAL_0bb8d844_4_k_cu_380ea555_294634cuda3std6ranges3__45__cpo9iter_moveE)
_ZN40_INTERNAL_0bb8d844_4_k_cu_380ea555_294634cuda3std6ranges3__45__cpo9iter_moveE:
	.zero		1
	.type		_ZN40_INTERNAL_0bb8d844_4_k_cu_380ea555_294634cuda3std3__45__cpo5beginE,@object
	.size		_ZN40_INTERNAL_0bb8d844_4_k_cu_380ea555_294634cuda3std3__45__cpo5beginE,(_ZN40_INTERNAL_0bb8d844_4_k_cu_380ea555_294634cuda3std3__442_GLOBAL__N__0bb8d844_4_k_cu_380ea555_294636ignoreE - _ZN40_INTERNAL_0bb8d844_4_k_cu_380ea555_294634cuda3std3__45__cpo5beginE)
_ZN40_INTERNAL_0bb8d844_4_k_cu_380ea555_294634cuda3std3__45__cpo5beginE:
	.zero		1
	.type		_ZN40_INTERNAL_0bb8d844_4_k_cu_380ea555_294634cuda3std3__442_GLOBAL__N__0bb8d844_4_k_cu_380ea555_294636ignoreE,@object
	.size		_ZN40_INTERNAL_0bb8d844_4_k_cu_380ea555_294634cuda3std3__442_GLOBAL__N__0bb8d844_4_k_cu_380ea555_294636ignoreE,(_ZN40_INTERNAL_0bb8d844_4_k_cu_380ea555_294634cute7productE - _ZN40_INTERNAL_0bb8d844_4_k_cu_380ea555_294634cuda3std3__442_GLOBAL__N__0bb8d844_4_k_cu_380ea555_294636ignoreE)
_ZN40_INTERNAL_0bb8d844_4_k_cu_380ea555_294634cuda3std3__442_GLOBAL__N__0bb8d844_4_k_cu_380ea555_294636ignoreE:
	.zero		1
	.type		_ZN40_INTERNAL_0bb8d844_4_k_cu_380ea555_294634cute7productE,@object
	.size		_ZN40_INTERNAL_0bb8d844_4_k_cu_380ea555_294634cute7productE,(_ZN40_INTERNAL_0bb8d844_4_k_cu_380ea555_294634cuda3std3__45__cpo3endE - _ZN40_INTERNAL_0bb8d844_4_k_cu_380ea555_294634cute7productE)
_ZN40_INTERNAL_0bb8d844_4_k_cu_380ea555_294634cute7productE:
	.zero		1
	.type		_ZN40_INTERNAL_0bb8d844_4_k_cu_380ea555_294634cuda3std3__45__cpo3endE,@object
	.size		_ZN40_INTERNAL_0bb8d844_4_k_cu_380ea555_294634cuda3std3__45__cpo3endE,(_ZN40_INTERNAL_0bb8d844_4_k_cu_380ea555_294634cuda3std3__419piecewise_constructE - _ZN40_INTERNAL_0bb8d844_4_k_cu_380ea555_294634cuda3std3__45__cpo3endE)
_ZN40_INTERNAL_0bb8d844_4_k_cu_380ea555_294634cuda3std3__45__cpo3endE:
	.zero		1
	.type		_ZN40_INTERNAL_0bb8d844_4_k_cu_380ea555_294634cuda3std3__419piecewise_constructE,@object
	.size		_ZN40_INTERNAL_0bb8d844_4_k_cu_380ea555_294634cuda3std3__419piecewise_constructE,(_ZN40_INTERNAL_0bb8d844_4_k_cu_380ea555_294634cuda3std3__45__cpo4cendE - _ZN40_INTERNAL_0bb8d844_4_k_cu_380ea555_294634cuda3std3__419piecewise_constructE)
_ZN40_INTERNAL_0bb8d844_4_k_cu_380ea555_294634cuda3std3__419piecewise_constructE:
	.zero		1
	.type		_ZN40_INTERNAL_0bb8d844_4_k_cu_380ea555_294634cuda3std3__45__cpo4cendE,@object
	.size		_ZN40_INTERNAL_0bb8d844_4_k_cu_380ea555_294634cuda3std3__45__cpo4cendE,(_ZN40_INTERNAL_0bb8d844_4_k_cu_380ea555_294634cuda3std6ranges3__45__cpo4swapE - _ZN40_INTERNAL_0bb8d844_4_k_cu_380ea555_294634cuda3std3__45__cpo4cendE)
_ZN40_INTERNAL_0bb8d844_4_k_cu_380ea555_294634cuda3std3__45__cpo4cendE:
	.zero		1
	.type		_ZN40_INTERNAL_0bb8d844_4_k_cu_380ea555_294634cuda3std6ranges3__45__cpo4swapE,@object
	.size		_ZN40_INTERNAL_0bb8d844_4_k_cu_380ea555_294634cuda3std6ranges3__45__cpo4swapE,(.L_10 - _ZN40_INTERNAL_0bb8d844_4_k_cu_380ea555_294634cuda3std6ranges3__45__cpo4swapE)
_ZN40_INTERNAL_0bb8d844_4_k_cu_380ea555_294634cuda3std6ranges3__45__cpo4swapE:
	.zero		1
.L_10:


//--------------------- .nv.constant0._ZN7cutlass13device_kernelINS_4gemm6kernel13GemmUniversalIN4cute5tupleIJiiiiEEENS1_10collective13CollectiveMmaINS1_35MainloopSm100TmaUmmaWarpSpecializedILi17ELi2ELi4ENS5_IJNS4_1CILi1EEENSA_ILi4EEESB_EEEEENS5_IJNSA_ILi64EEENSA_ILi128EEESF_EEENS_12float_e4m3_tENS5_IJlSB_lEEESI_SJ_NS4_8TiledMMAINS4_8MMA_AtomIJNS4_10MMA_TraitsINS4_19SM100_MMA_F8F6F4_SSEJSI_SI_fSF_SG_NS4_17integral_constantINS4_4UMMA5MajorELSQ_0EEESR_NSO_INSP_7ScaleInELSS_0EEEST_EEEEEENS4_6LayoutINS5_IJSB_SB_SB_EEENS5_IJNSA_ILi0EEESY_SY_EEEEENS5_IJNS4_10UnderscoreES11_S11_EEEEENS4_23SM90_TMA_LOAD_MULTICASTENS4_14ComposedLayoutINS4_7SwizzleILi2ELi4ELi3EEENS4_18smem_ptr_flag_bitsILi8EEENSW_INS5_IJNSA_ILi8EEESF_EEENS5_IJSF_SB_EEEEEEEvNS4_8identityENS4_13SM90_TMA_LOADES1E_vS1F_EENS_8epilogue10collective18CollectiveEpilogueINS1I_23Sm100TmaWarpSpecializedILi2ELi2ELi32ELb0ELb0EEEJSH_NS5_IJNSW_ISF_SB_EES1N_EEESI_SJ_SI_SJ_NS1I_6fusion15FusionCallbacksIS1M_NS1P_17LinearCombinationISI_fSI_fLNS_15FloatRoundStyleE2EEESH_S1O_JEEENS4_5SM1004TMEM4LOAD26SM100_TMEM_LOAD_16dp32b32xES1G_S1E_NS4_39AutoVectorizingCopyWithAssumedAlignmentILi128EEENS4_14SM90_TMA_STOREES1E_S20_S20_EEEvvEEEEvNT_6ParamsE --------------------------
	.section	.nv.constant0._ZN7cutlass13device_kernelINS_4gemm6kernel13GemmUniversalIN4cute5tupleIJiiiiEEENS1_10collective13CollectiveMmaINS1_35MainloopSm100TmaUmmaWarpSpecializedILi17ELi2ELi4ENS5_IJNS4_1CILi1EEENSA_ILi4EEESB_EEEEENS5_IJNSA_ILi64EEENSA_ILi128EEESF_EEENS_12float_e4m3_tENS5_IJlSB_lEEESI_SJ_NS4_8TiledMMAINS4_8MMA_AtomIJNS4_10MMA_TraitsINS4_19SM100_MMA_F8F6F4_SSEJSI_SI_fSF_SG_NS4_17integral_constantINS4_4UMMA5MajorELSQ_0EEESR_NSO_INSP_7ScaleInELSS_0EEEST_EEEEEENS4_6LayoutINS5_IJSB_SB_SB_EEENS5_IJNSA_ILi0EEESY_SY_EEEEENS5_IJNS4_10UnderscoreES11_S11_EEEEENS4_23SM90_TMA_LOAD_MULTICASTENS4_14ComposedLayoutINS4_7SwizzleILi2ELi4ELi3EEENS4_18smem_ptr_flag_bitsILi8EEENSW_INS5_IJNSA_ILi8EEESF_EEENS5_IJSF_SB_EEEEEEEvNS4_8identityENS4_13SM90_TMA_LOADES1E_vS1F_EENS_8epilogue10collective18CollectiveEpilogueINS1I_23Sm100TmaWarpSpecializedILi2ELi2ELi32ELb0ELb0EEEJSH_NS5_IJNSW_ISF_SB_EES1N_EEESI_SJ_SI_SJ_NS1I_6fusion15FusionCallbacksIS1M_NS1P_17LinearCombinationISI_fSI_fLNS_15FloatRoundStyleE2EEESH_S1O_JEEENS4_5SM1004TMEM4LOAD26SM100_TMEM_LOAD_16dp32b32xES1G_S1E_NS4_39AutoVectorizingCopyWithAssumedAlignmentILi128EEENS4_14SM90_TMA_STOREES1E_S20_S20_EEEvvEEEEvNT_6ParamsE,"a",@progbits
	.sectionflags	@""
	.align	4
.nv.constant0._ZN7cutlass13device_kernelINS_4gemm6kernel13GemmUniversalIN4cute5tupleIJiiiiEEENS1_10collective13CollectiveMmaINS1_35MainloopSm100TmaUmmaWarpSpecializedILi17ELi2ELi4ENS5_IJNS4_1CILi1EEENSA_ILi4EEESB_EEEEENS5_IJNSA_ILi64EEENSA_ILi128EEESF_EEENS_12float_e4m3_tENS5_IJlSB_lEEESI_SJ_NS4_8TiledMMAINS4_8MMA_AtomIJNS4_10MMA_TraitsINS4_19SM100_MMA_F8F6F4_SSEJSI_SI_fSF_SG_NS4_17integral_constantINS4_4UMMA5MajorELSQ_0EEESR_NSO_INSP_7ScaleInELSS_0EEEST_EEEEEENS4_6LayoutINS5_IJSB_SB_SB_EEENS5_IJNSA_ILi0EEESY_SY_EEEEENS5_IJNS4_10UnderscoreES11_S11_EEEEENS4_23SM90_TMA_LOAD_MULTICASTENS4_14ComposedLayoutINS4_7SwizzleILi2ELi4ELi3EEENS4_18smem_ptr_flag_bitsILi8EEENSW_INS5_IJNSA_ILi8EEESF_EEENS5_IJSF_SB_EEEEEEEvNS4_8identityENS4_13SM90_TMA_LOADES1E_vS1F_EENS_8epilogue10collective18CollectiveEpilogueINS1I_23Sm100TmaWarpSpecializedILi2ELi2ELi32ELb0ELb0EEEJSH_NS5_IJNSW_ISF_SB_EES1N_EEESI_SJ_SI_SJ_NS1I_6fusion15FusionCallbacksIS1M_NS1P_17LinearCombinationISI_fSI_fLNS_15FloatRoundStyleE2EEESH_S1O_JEEENS4_5SM1004TMEM4LOAD26SM100_TMEM_LOAD_16dp32b32xES1G_S1E_NS4_39AutoVectorizingCopyWithAssumedAlignmentILi128EEENS4_14SM90_TMA_STOREES1E_S20_S20_EEEvvEEEEvNT_6ParamsE:
	.zero		2944


//--------------------- SYMBOLS --------------------------

	.type		.nv.reservedSmem.offset0,@object
	.size		.nv.reservedSmem.offset0,0x4
	.type		.nv.reservedSmem.cap,@object
	.size		.nv.reservedSmem.cap,0x4
	.type		__assertfail,@function
